//
// Generated by NVIDIA NVVM Compiler
//
// Compiler Build ID: CL-36424714
// Cuda compilation tools, release 13.0, V13.0.88
// Based on NVVM 20.0.0
//

.version 9.0
.target sm_100
.address_size 64

	// .globl	_Z13processBlocksP11BlockOfGridi
// _ZZN3cub18CUB_300001_SM_10006detail6reduce28DeviceReduceSingleTileKernelINS2_10policy_hubIfjN4cuda3__47maximumIvEEE10Policy1000EPfSB_jS8_ffNS5_3std3__410__identityEEEvT0_T1_T2_T3_T4_T6_E12temp_storage has been demoted
// _ZZN3cub18CUB_300001_SM_10006detail6reduce18DeviceReduceKernelINS2_10policy_hubIfjN4cuda3__47maximumIvEEE10Policy1000EPfjS8_fNS5_3std3__410__identityEEEvT0_PT3_T1_NS0_13GridEvenShareISI_EET2_T4_E12temp_storage has been demoted
// _ZZN3cub18CUB_300001_SM_10006detail6reduce28DeviceReduceSingleTileKernelINS2_10policy_hubIfjN4cuda3__47maximumIvEEE10Policy1000EPfSB_iS8_ffNS5_3std3__410__identityEEEvT0_T1_T2_T3_T4_T6_E12temp_storage has been demoted
.global .align 1 .b8 _ZN34_INTERNAL_3be17885_4_k_cu_aee8352f4cuda3std3__45__cpo5beginE[1];
.global .align 1 .b8 _ZN34_INTERNAL_3be17885_4_k_cu_aee8352f4cuda3std3__45__cpo3endE[1];
.global .align 1 .b8 _ZN34_INTERNAL_3be17885_4_k_cu_aee8352f4cuda3std3__45__cpo6cbeginE[1];
.global .align 1 .b8 _ZN34_INTERNAL_3be17885_4_k_cu_aee8352f4cuda3std3__45__cpo4cendE[1];
.global .align 1 .b8 _ZN34_INTERNAL_3be17885_4_k_cu_aee8352f4cuda3std3__45__cpo6rbeginE[1];
.global .align 1 .b8 _ZN34_INTERNAL_3be17885_4_k_cu_aee8352f4cuda3std3__45__cpo4rendE[1];
.global .align 1 .b8 _ZN34_INTERNAL_3be17885_4_k_cu_aee8352f4cuda3std3__45__cpo7crbeginE[1];
.global .align 1 .b8 _ZN34_INTERNAL_3be17885_4_k_cu_aee8352f4cuda3std3__45__cpo5crendE[1];
.global .align 1 .b8 _ZN34_INTERNAL_3be17885_4_k_cu_aee8352f4cuda3std3__436_GLOBAL__N__3be17885_4_k_cu_aee8352f6ignoreE[1];
.global .align 1 .b8 _ZN34_INTERNAL_3be17885_4_k_cu_aee8352f4cuda3std3__419piecewise_constructE[1];
.global .align 1 .b8 _ZN34_INTERNAL_3be17885_4_k_cu_aee8352f4cuda3std3__48in_placeE[1];
.global .align 1 .b8 _ZN34_INTERNAL_3be17885_4_k_cu_aee8352f4cuda3std3__420unreachable_sentinelE[1];
.global .align 1 .b8 _ZN34_INTERNAL_3be17885_4_k_cu_aee8352f4cuda3std3__47nulloptE[1];
.global .align 1 .b8 _ZN34_INTERNAL_3be17885_4_k_cu_aee8352f4cuda3std3__48unexpectE[1];
.global .align 1 .b8 _ZN34_INTERNAL_3be17885_4_k_cu_aee8352f4cuda3std6ranges3__45__cpo4swapE[1];
.global .align 1 .b8 _ZN34_INTERNAL_3be17885_4_k_cu_aee8352f4cuda3std6ranges3__45__cpo9iter_moveE[1];
.global .align 1 .b8 _ZN34_INTERNAL_3be17885_4_k_cu_aee8352f4cuda3std6ranges3__45__cpo5beginE[1];
.global .align 1 .b8 _ZN34_INTERNAL_3be17885_4_k_cu_aee8352f4cuda3std6ranges3__45__cpo3endE[1];
.global .align 1 .b8 _ZN34_INTERNAL_3be17885_4_k_cu_aee8352f4cuda3std6ranges3__45__cpo6cbeginE[1];
.global .align 1 .b8 _ZN34_INTERNAL_3be17885_4_k_cu_aee8352f4cuda3std6ranges3__45__cpo4cendE[1];
.global .align 1 .b8 _ZN34_INTERNAL_3be17885_4_k_cu_aee8352f4cuda3std6ranges3__45__cpo7advanceE[1];
.global .align 1 .b8 _ZN34_INTERNAL_3be17885_4_k_cu_aee8352f4cuda3std6ranges3__45__cpo9iter_swapE[1];
.global .align 1 .b8 _ZN34_INTERNAL_3be17885_4_k_cu_aee8352f4cuda3std6ranges3__45__cpo4nextE[1];
.global .align 1 .b8 _ZN34_INTERNAL_3be17885_4_k_cu_aee8352f4cuda3std6ranges3__45__cpo4prevE[1];
.global .align 1 .b8 _ZN34_INTERNAL_3be17885_4_k_cu_aee8352f4cuda3std6ranges3__45__cpo4dataE[1];
.global .align 1 .b8 _ZN34_INTERNAL_3be17885_4_k_cu_aee8352f4cuda3std6ranges3__45__cpo5cdataE[1];
.global .align 1 .b8 _ZN34_INTERNAL_3be17885_4_k_cu_aee8352f4cuda3std6ranges3__45__cpo4sizeE[1];
.global .align 1 .b8 _ZN34_INTERNAL_3be17885_4_k_cu_aee8352f4cuda3std6ranges3__45__cpo5ssizeE[1];
.global .align 1 .b8 _ZN34_INTERNAL_3be17885_4_k_cu_aee8352f4cuda3std6ranges3__45__cpo8distanceE[1];
.global .align 1 .b8 _ZN34_INTERNAL_3be17885_4_k_cu_aee8352f6thrust24THRUST_300001_SM_1000_NS6system6detail10sequential3seqE[1];
.global .align 1 .b8 _ZN34_INTERNAL_3be17885_4_k_cu_aee8352f6thrust24THRUST_300001_SM_1000_NS12placeholders2_1E[1];
.global .align 1 .b8 _ZN34_INTERNAL_3be17885_4_k_cu_aee8352f6thrust24THRUST_300001_SM_1000_NS12placeholders2_2E[1];
.global .align 1 .b8 _ZN34_INTERNAL_3be17885_4_k_cu_aee8352f6thrust24THRUST_300001_SM_1000_NS12placeholders2_3E[1];
.global .align 1 .b8 _ZN34_INTERNAL_3be17885_4_k_cu_aee8352f6thrust24THRUST_300001_SM_1000_NS12placeholders2_4E[1];
.global .align 1 .b8 _ZN34_INTERNAL_3be17885_4_k_cu_aee8352f6thrust24THRUST_300001_SM_1000_NS12placeholders2_5E[1];
.global .align 1 .b8 _ZN34_INTERNAL_3be17885_4_k_cu_aee8352f6thrust24THRUST_300001_SM_1000_NS12placeholders2_6E[1];
.global .align 1 .b8 _ZN34_INTERNAL_3be17885_4_k_cu_aee8352f6thrust24THRUST_300001_SM_1000_NS12placeholders2_7E[1];
.global .align 1 .b8 _ZN34_INTERNAL_3be17885_4_k_cu_aee8352f6thrust24THRUST_300001_SM_1000_NS12placeholders2_8E[1];
.global .align 1 .b8 _ZN34_INTERNAL_3be17885_4_k_cu_aee8352f6thrust24THRUST_300001_SM_1000_NS12placeholders2_9E[1];
.global .align 1 .b8 _ZN34_INTERNAL_3be17885_4_k_cu_aee8352f6thrust24THRUST_300001_SM_1000_NS12placeholders3_10E[1];

.visible .entry _Z13processBlocksP11BlockOfGridi(
	.param .u64 .ptr .align 1 _Z13processBlocksP11BlockOfGridi_param_0,
	.param .u32 _Z13processBlocksP11BlockOfGridi_param_1
)
{
	.reg .pred 	%p<6>;
	.reg .b32 	%r<39>;
	.reg .b32 	%f<3>;
	.reg .b64 	%rd<9>;

	ld.param.u64 	%rd2, [_Z13processBlocksP11BlockOfGridi_param_0];
	ld.param.u32 	%r22, [_Z13processBlocksP11BlockOfGridi_param_1];
	mov.u32 	%r1, %tid.x;
	setp.ge.s32 	%p1, %r1, %r22;
	@%p1 bra 	$L__BB0_8;
	cvta.to.global.u64 	%rd3, %rd2;
	mul.wide.u32 	%rd4, %r1, 32;
	add.s64 	%rd1, %rd3, %rd4;
	ld.global.v2.u32 	{%r35, %r36}, [%rd1];
	setp.le.s32 	%p2, %r36, %r35;
	@%p2 bra 	$L__BB0_8;
	ld.global.v2.u32 	{%r37, %r38}, [%rd1+8];
	mov.b32 	%r33, 0;
$L__BB0_3:
	setp.le.s32 	%p3, %r38, %r37;
	@%p3 bra 	$L__BB0_7;
	mov.b32 	%r34, 0;
$L__BB0_5:
	ld.global.u64 	%rd5, [%rd1+24];
	cvta.to.global.u64 	%rd6, %rd5;
	ld.global.u32 	%r25, [%rd1+16];
	mad.lo.s32 	%r26, %r25, %r33, %r34;
	mul.wide.s32 	%rd7, %r26, 4;
	add.s64 	%rd8, %rd6, %rd7;
	ld.global.f32 	%f1, [%rd8];
	add.f32 	%f2, %f1, 0f40000000;
	st.global.f32 	[%rd8], %f2;
	add.s32 	%r34, %r34, 1;
	ld.global.v2.u32 	{%r37, %r38}, [%rd1+8];
	sub.s32 	%r27, %r38, %r37;
	setp.lt.s32 	%p4, %r34, %r27;
	@%p4 bra 	$L__BB0_5;
	ld.global.v2.u32 	{%r35, %r36}, [%rd1];
$L__BB0_7:
	add.s32 	%r33, %r33, 1;
	sub.s32 	%r28, %r36, %r35;
	setp.lt.s32 	%p5, %r33, %r28;
	@%p5 bra 	$L__BB0_3;
$L__BB0_8:
	ret;

}
	// .globl	_ZN3cub18CUB_300001_SM_10006detail11EmptyKernelIvEEvv
.visible .entry _ZN3cub18CUB_300001_SM_10006detail11EmptyKernelIvEEvv()
{


	ret;

}
	// .globl	_ZN3cub18CUB_300001_SM_10006detail6reduce28DeviceReduceSingleTileKernelINS2_10policy_hubIfjN4cuda3__47maximumIvEEE10Policy1000EPfSB_jS8_ffNS5_3std3__410__identityEEEvT0_T1_T2_T3_T4_T6_
.visible .entry _ZN3cub18CUB_300001_SM_10006detail6reduce28DeviceReduceSingleTileKernelINS2_10policy_hubIfjN4cuda3__47maximumIvEEE10Policy1000EPfSB_jS8_ffNS5_3std3__410__identityEEEvT0_T1_T2_T3_T4_T6_(
	.param .u64 .ptr .align 1 _ZN3cub18CUB_300001_SM_10006detail6reduce28DeviceReduceSingleTileKernelINS2_10policy_hubIfjN4cuda3__47maximumIvEEE10Policy1000EPfSB_jS8_ffNS5_3std3__410__identityEEEvT0_T1_T2_T3_T4_T6__param_0,
	.param .u64 .ptr .align 1 _ZN3cub18CUB_300001_SM_10006detail6reduce28DeviceReduceSingleTileKernelINS2_10policy_hubIfjN4cuda3__47maximumIvEEE10Policy1000EPfSB_jS8_ffNS5_3std3__410__identityEEEvT0_T1_T2_T3_T4_T6__param_1,
	.param .u32 _ZN3cub18CUB_300001_SM_10006detail6reduce28DeviceReduceSingleTileKernelINS2_10policy_hubIfjN4cuda3__47maximumIvEEE10Policy1000EPfSB_jS8_ffNS5_3std3__410__identityEEEvT0_T1_T2_T3_T4_T6__param_2,
	.param .align 1 .b8 _ZN3cub18CUB_300001_SM_10006detail6reduce28DeviceReduceSingleTileKernelINS2_10policy_hubIfjN4cuda3__47maximumIvEEE10Policy1000EPfSB_jS8_ffNS5_3std3__410__identityEEEvT0_T1_T2_T3_T4_T6__param_3[1],
	.param .f32 _ZN3cub18CUB_300001_SM_10006detail6reduce28DeviceReduceSingleTileKernelINS2_10policy_hubIfjN4cuda3__47maximumIvEEE10Policy1000EPfSB_jS8_ffNS5_3std3__410__identityEEEvT0_T1_T2_T3_T4_T6__param_4,
	.param .align 1 .b8 _ZN3cub18CUB_300001_SM_10006detail6reduce28DeviceReduceSingleTileKernelINS2_10policy_hubIfjN4cuda3__47maximumIvEEE10Policy1000EPfSB_jS8_ffNS5_3std3__410__identityEEEvT0_T1_T2_T3_T4_T6__param_5[1]
)
.maxntid 256
.minnctapersm 1
{
	.reg .pred 	%p<252>;
	.reg .b32 	%r<419>;
	.reg .b32 	%f<445>;
	.reg .b64 	%rd<122>;
	// demoted variable
	.shared .align 4 .b8 _ZZN3cub18CUB_300001_SM_10006detail6reduce28DeviceReduceSingleTileKernelINS2_10policy_hubIfjN4cuda3__47maximumIvEEE10Policy1000EPfSB_jS8_ffNS5_3std3__410__identityEEEvT0_T1_T2_T3_T4_T6_E12temp_storage[44];
	ld.param.u64 	%rd15, [_ZN3cub18CUB_300001_SM_10006detail6reduce28DeviceReduceSingleTileKernelINS2_10policy_hubIfjN4cuda3__47maximumIvEEE10Policy1000EPfSB_jS8_ffNS5_3std3__410__identityEEEvT0_T1_T2_T3_T4_T6__param_0];
	ld.param.u64 	%rd16, [_ZN3cub18CUB_300001_SM_10006detail6reduce28DeviceReduceSingleTileKernelINS2_10policy_hubIfjN4cuda3__47maximumIvEEE10Policy1000EPfSB_jS8_ffNS5_3std3__410__identityEEEvT0_T1_T2_T3_T4_T6__param_1];
	ld.param.u32 	%r70, [_ZN3cub18CUB_300001_SM_10006detail6reduce28DeviceReduceSingleTileKernelINS2_10policy_hubIfjN4cuda3__47maximumIvEEE10Policy1000EPfSB_jS8_ffNS5_3std3__410__identityEEEvT0_T1_T2_T3_T4_T6__param_2];
	ld.param.f32 	%f58, [_ZN3cub18CUB_300001_SM_10006detail6reduce28DeviceReduceSingleTileKernelINS2_10policy_hubIfjN4cuda3__47maximumIvEEE10Policy1000EPfSB_jS8_ffNS5_3std3__410__identityEEEvT0_T1_T2_T3_T4_T6__param_4];
	cvta.to.global.u64 	%rd1, %rd16;
	setp.ne.s32 	%p1, %r70, 0;
	@%p1 bra 	$L__BB2_3;
	mov.u32 	%r392, %tid.x;
	setp.ne.s32 	%p251, %r392, 0;
	@%p251 bra 	$L__BB2_76;
	st.global.f32 	[%rd1], %f58;
	bra.uni 	$L__BB2_76;
$L__BB2_3:
	and.b64  	%rd17, %rd15, 15;
	setp.ne.s64 	%p2, %rd17, 0;
	@%p2 bra 	$L__BB2_39;
	setp.gt.u32 	%p126, %r70, 4095;
	@%p126 bra 	$L__BB2_23;
	mov.u32 	%r1, %tid.x;
	setp.ge.u32 	%p191, %r1, %r70;
	mov.f32 	%f423, 0f00000000;
	mov.u32 	%r396, %r1;
	@%p191 bra 	$L__BB2_7;
	mul.wide.u32 	%rd110, %r1, 4;
	add.s64 	%rd109, %rd15, %rd110;
	// begin inline asm
	ld.global.nc.u32 %r312, [%rd109];
	// end inline asm
	mov.b32 	%f423, %r312;
	add.s32 	%r396, %r1, 256;
$L__BB2_7:
	setp.ge.u32 	%p192, %r396, %r70;
	@%p192 bra 	$L__BB2_14;
	not.b32 	%r313, %r396;
	add.s32 	%r4, %r70, %r313;
	and.b32  	%r314, %r4, 768;
	setp.eq.s32 	%p193, %r314, 768;
	@%p193 bra 	$L__BB2_11;
	mul.wide.u32 	%rd111, %r396, 4;
	add.s64 	%rd118, %rd15, %rd111;
	shr.u32 	%r315, %r4, 8;
	add.s32 	%r316, %r315, 1;
	and.b32  	%r317, %r316, 3;
	neg.s32 	%r394, %r317;
$L__BB2_10:
	.pragma "nounroll";
	// begin inline asm
	ld.global.nc.u32 %r318, [%rd118];
	// end inline asm
	mov.b32 	%f336, %r318;
	setp.lt.f32 	%p194, %f423, %f336;
	selp.f32 	%f423, %f336, %f423, %p194;
	add.s32 	%r396, %r396, 256;
	add.s64 	%rd118, %rd118, 1024;
	add.s32 	%r394, %r394, 1;
	setp.ne.s32 	%p195, %r394, 0;
	@%p195 bra 	$L__BB2_10;
$L__BB2_11:
	setp.lt.u32 	%p196, %r4, 768;
	@%p196 bra 	$L__BB2_14;
	mul.wide.u32 	%rd113, %r396, 4;
	add.s64 	%rd119, %rd15, %rd113;
$L__BB2_13:
	// begin inline asm
	ld.global.nc.u32 %r319, [%rd119];
	// end inline asm
	mov.b32 	%f337, %r319;
	setp.lt.f32 	%p197, %f423, %f337;
	selp.f32 	%f338, %f337, %f423, %p197;
	add.s64 	%rd115, %rd119, 1024;
	// begin inline asm
	ld.global.nc.u32 %r320, [%rd115];
	// end inline asm
	mov.b32 	%f339, %r320;
	setp.lt.f32 	%p198, %f338, %f339;
	selp.f32 	%f340, %f339, %f338, %p198;
	add.s64 	%rd116, %rd119, 2048;
	// begin inline asm
	ld.global.nc.u32 %r321, [%rd116];
	// end inline asm
	mov.b32 	%f341, %r321;
	setp.lt.f32 	%p199, %f340, %f341;
	selp.f32 	%f342, %f341, %f340, %p199;
	add.s64 	%rd117, %rd119, 3072;
	// begin inline asm
	ld.global.nc.u32 %r322, [%rd117];
	// end inline asm
	mov.b32 	%f343, %r322;
	setp.lt.f32 	%p200, %f342, %f343;
	selp.f32 	%f423, %f343, %f342, %p200;
	add.s32 	%r396, %r396, 1024;
	add.s64 	%rd119, %rd119, 4096;
	setp.lt.s32 	%p201, %r396, %r70;
	@%p201 bra 	$L__BB2_13;
$L__BB2_14:
	setp.lt.u32 	%p202, %r70, 256;
	@%p202 bra 	$L__BB2_19;
	// begin inline asm
	mov.u32 %r361, %laneid;
	// end inline asm
	mov.b32 	%r363, %f423;
	mov.b32 	%r364, 1;
	mov.b32 	%r385, 31;
	mov.b32 	%r386, -1;
	// begin inline asm
	shfl.sync.down.b32 %r362, %r363, %r364, %r385, %r386;
	// end inline asm
	mov.b32 	%f391, %r362;
	setp.gt.s32 	%p230, %r361, 30;
	setp.lt.f32 	%p231, %f423, %f391;
	selp.f32 	%f392, %f391, %f423, %p231;
	selp.f32 	%f393, %f423, %f392, %p230;
	mov.b32 	%r368, %f393;
	mov.b32 	%r369, 2;
	// begin inline asm
	shfl.sync.down.b32 %r367, %r368, %r369, %r385, %r386;
	// end inline asm
	mov.b32 	%f394, %r367;
	setp.gt.s32 	%p232, %r361, 29;
	setp.lt.f32 	%p233, %f393, %f394;
	selp.f32 	%f395, %f394, %f393, %p233;
	selp.f32 	%f396, %f393, %f395, %p232;
	mov.b32 	%r373, %f396;
	mov.b32 	%r374, 4;
	// begin inline asm
	shfl.sync.down.b32 %r372, %r373, %r374, %r385, %r386;
	// end inline asm
	mov.b32 	%f397, %r372;
	setp.gt.s32 	%p234, %r361, 27;
	setp.lt.f32 	%p235, %f396, %f397;
	selp.f32 	%f398, %f397, %f396, %p235;
	selp.f32 	%f399, %f396, %f398, %p234;
	mov.b32 	%r378, %f399;
	mov.b32 	%r379, 8;
	// begin inline asm
	shfl.sync.down.b32 %r377, %r378, %r379, %r385, %r386;
	// end inline asm
	mov.b32 	%f400, %r377;
	setp.gt.s32 	%p236, %r361, 23;
	setp.lt.f32 	%p237, %f399, %f400;
	selp.f32 	%f401, %f400, %f399, %p237;
	selp.f32 	%f402, %f399, %f401, %p236;
	mov.b32 	%r383, %f402;
	mov.b32 	%r384, 16;
	// begin inline asm
	shfl.sync.down.b32 %r382, %r383, %r384, %r385, %r386;
	// end inline asm
	mov.b32 	%f403, %r382;
	setp.gt.s32 	%p238, %r361, 15;
	setp.lt.f32 	%p239, %f402, %f403;
	selp.f32 	%f10, %f403, %f402, %p239;
	selp.f32 	%f444, %f402, %f10, %p238;
	setp.ne.s32 	%p240, %r361, 0;
	@%p240 bra 	$L__BB2_17;
	shr.u32 	%r387, %r1, 3;
	and.b32  	%r388, %r387, 124;
	mov.u32 	%r389, _ZZN3cub18CUB_300001_SM_10006detail6reduce28DeviceReduceSingleTileKernelINS2_10policy_hubIfjN4cuda3__47maximumIvEEE10Policy1000EPfSB_jS8_ffNS5_3std3__410__identityEEEvT0_T1_T2_T3_T4_T6_E12temp_storage;
	add.s32 	%r390, %r389, %r388;
	st.shared.f32 	[%r390+8], %f10;
$L__BB2_17:
	bar.sync 	0;
	setp.ne.s32 	%p241, %r1, 0;
	@%p241 bra 	$L__BB2_74;
	ld.shared.f32 	%f404, [_ZZN3cub18CUB_300001_SM_10006detail6reduce28DeviceReduceSingleTileKernelINS2_10policy_hubIfjN4cuda3__47maximumIvEEE10Policy1000EPfSB_jS8_ffNS5_3std3__410__identityEEEvT0_T1_T2_T3_T4_T6_E12temp_storage+12];
	setp.lt.f32 	%p242, %f444, %f404;
	selp.f32 	%f405, %f404, %f444, %p242;
	ld.shared.f32 	%f406, [_ZZN3cub18CUB_300001_SM_10006detail6reduce28DeviceReduceSingleTileKernelINS2_10policy_hubIfjN4cuda3__47maximumIvEEE10Policy1000EPfSB_jS8_ffNS5_3std3__410__identityEEEvT0_T1_T2_T3_T4_T6_E12temp_storage+16];
	setp.lt.f32 	%p243, %f405, %f406;
	selp.f32 	%f407, %f406, %f405, %p243;
	ld.shared.f32 	%f408, [_ZZN3cub18CUB_300001_SM_10006detail6reduce28DeviceReduceSingleTileKernelINS2_10policy_hubIfjN4cuda3__47maximumIvEEE10Policy1000EPfSB_jS8_ffNS5_3std3__410__identityEEEvT0_T1_T2_T3_T4_T6_E12temp_storage+20];
	setp.lt.f32 	%p244, %f407, %f408;
	selp.f32 	%f409, %f408, %f407, %p244;
	ld.shared.f32 	%f410, [_ZZN3cub18CUB_300001_SM_10006detail6reduce28DeviceReduceSingleTileKernelINS2_10policy_hubIfjN4cuda3__47maximumIvEEE10Policy1000EPfSB_jS8_ffNS5_3std3__410__identityEEEvT0_T1_T2_T3_T4_T6_E12temp_storage+24];
	setp.lt.f32 	%p245, %f409, %f410;
	selp.f32 	%f411, %f410, %f409, %p245;
	ld.shared.f32 	%f412, [_ZZN3cub18CUB_300001_SM_10006detail6reduce28DeviceReduceSingleTileKernelINS2_10policy_hubIfjN4cuda3__47maximumIvEEE10Policy1000EPfSB_jS8_ffNS5_3std3__410__identityEEEvT0_T1_T2_T3_T4_T6_E12temp_storage+28];
	setp.lt.f32 	%p246, %f411, %f412;
	selp.f32 	%f413, %f412, %f411, %p246;
	ld.shared.f32 	%f414, [_ZZN3cub18CUB_300001_SM_10006detail6reduce28DeviceReduceSingleTileKernelINS2_10policy_hubIfjN4cuda3__47maximumIvEEE10Policy1000EPfSB_jS8_ffNS5_3std3__410__identityEEEvT0_T1_T2_T3_T4_T6_E12temp_storage+32];
	setp.lt.f32 	%p247, %f413, %f414;
	selp.f32 	%f415, %f414, %f413, %p247;
	ld.shared.f32 	%f416, [_ZZN3cub18CUB_300001_SM_10006detail6reduce28DeviceReduceSingleTileKernelINS2_10policy_hubIfjN4cuda3__47maximumIvEEE10Policy1000EPfSB_jS8_ffNS5_3std3__410__identityEEEvT0_T1_T2_T3_T4_T6_E12temp_storage+36];
	setp.lt.f32 	%p248, %f415, %f416;
	selp.f32 	%f444, %f416, %f415, %p248;
	bra.uni 	$L__BB2_74;
$L__BB2_19:
	// begin inline asm
	mov.u32 %r323, %laneid;
	// end inline asm
	and.b32  	%r349, %r1, 992;
	add.s32 	%r350, %r349, 32;
	setp.gt.u32 	%p203, %r350, %r70;
	not.b32 	%r351, %r349;
	add.s32 	%r352, %r70, %r351;
	selp.b32 	%r347, %r352, 31, %p203;
	mov.b32 	%r325, %f423;
	mov.b32 	%r326, 1;
	mov.b32 	%r348, -1;
	// begin inline asm
	shfl.sync.down.b32 %r324, %r325, %r326, %r347, %r348;
	// end inline asm
	mov.b32 	%f344, %r324;
	setp.lt.s32 	%p204, %r323, %r347;
	setp.lt.f32 	%p205, %f423, %f344;
	selp.f32 	%f345, %f344, %f423, %p205;
	selp.f32 	%f346, %f345, %f423, %p204;
	mov.b32 	%r330, %f346;
	mov.b32 	%r331, 2;
	// begin inline asm
	shfl.sync.down.b32 %r329, %r330, %r331, %r347, %r348;
	// end inline asm
	mov.b32 	%f347, %r329;
	add.s32 	%r353, %r323, 2;
	setp.gt.s32 	%p206, %r353, %r347;
	setp.lt.f32 	%p207, %f346, %f347;
	selp.f32 	%f348, %f347, %f346, %p207;
	selp.f32 	%f349, %f346, %f348, %p206;
	mov.b32 	%r335, %f349;
	mov.b32 	%r336, 4;
	// begin inline asm
	shfl.sync.down.b32 %r334, %r335, %r336, %r347, %r348;
	// end inline asm
	mov.b32 	%f350, %r334;
	add.s32 	%r354, %r323, 4;
	setp.gt.s32 	%p208, %r354, %r347;
	setp.lt.f32 	%p209, %f349, %f350;
	selp.f32 	%f351, %f350, %f349, %p209;
	selp.f32 	%f352, %f349, %f351, %p208;
	mov.b32 	%r340, %f352;
	mov.b32 	%r341, 8;
	// begin inline asm
	shfl.sync.down.b32 %r339, %r340, %r341, %r347, %r348;
	// end inline asm
	mov.b32 	%f353, %r339;
	add.s32 	%r355, %r323, 8;
	setp.gt.s32 	%p210, %r355, %r347;
	setp.lt.f32 	%p211, %f352, %f353;
	selp.f32 	%f354, %f353, %f352, %p211;
	selp.f32 	%f355, %f352, %f354, %p210;
	mov.b32 	%r345, %f355;
	mov.b32 	%r346, 16;
	// begin inline asm
	shfl.sync.down.b32 %r344, %r345, %r346, %r347, %r348;
	// end inline asm
	mov.b32 	%f356, %r344;
	add.s32 	%r356, %r323, 16;
	setp.gt.s32 	%p212, %r356, %r347;
	setp.lt.f32 	%p213, %f355, %f356;
	selp.f32 	%f357, %f356, %f355, %p213;
	selp.f32 	%f444, %f355, %f357, %p212;
	setp.ne.s32 	%p214, %r323, 0;
	@%p214 bra 	$L__BB2_21;
	shr.u32 	%r357, %r1, 3;
	and.b32  	%r358, %r357, 124;
	mov.u32 	%r359, _ZZN3cub18CUB_300001_SM_10006detail6reduce28DeviceReduceSingleTileKernelINS2_10policy_hubIfjN4cuda3__47maximumIvEEE10Policy1000EPfSB_jS8_ffNS5_3std3__410__identityEEEvT0_T1_T2_T3_T4_T6_E12temp_storage;
	add.s32 	%r360, %r359, %r358;
	st.shared.f32 	[%r360+8], %f444;
$L__BB2_21:
	bar.sync 	0;
	setp.ne.s32 	%p215, %r1, 0;
	@%p215 bra 	$L__BB2_74;
	setp.gt.u32 	%p216, %r70, 32;
	ld.shared.f32 	%f358, [_ZZN3cub18CUB_300001_SM_10006detail6reduce28DeviceReduceSingleTileKernelINS2_10policy_hubIfjN4cuda3__47maximumIvEEE10Policy1000EPfSB_jS8_ffNS5_3std3__410__identityEEEvT0_T1_T2_T3_T4_T6_E12temp_storage+12];
	setp.lt.f32 	%p217, %f444, %f358;
	selp.f32 	%f360, %f358, %f444, %p217;
	selp.f32 	%f361, %f360, %f444, %p216;
	setp.gt.u32 	%p218, %r70, 64;
	ld.shared.f32 	%f363, [_ZZN3cub18CUB_300001_SM_10006detail6reduce28DeviceReduceSingleTileKernelINS2_10policy_hubIfjN4cuda3__47maximumIvEEE10Policy1000EPfSB_jS8_ffNS5_3std3__410__identityEEEvT0_T1_T2_T3_T4_T6_E12temp_storage+16];
	setp.lt.f32 	%p219, %f361, %f363;
	selp.f32 	%f365, %f363, %f361, %p219;
	selp.f32 	%f366, %f365, %f361, %p218;
	setp.gt.u32 	%p220, %r70, 96;
	ld.shared.f32 	%f368, [_ZZN3cub18CUB_300001_SM_10006detail6reduce28DeviceReduceSingleTileKernelINS2_10policy_hubIfjN4cuda3__47maximumIvEEE10Policy1000EPfSB_jS8_ffNS5_3std3__410__identityEEEvT0_T1_T2_T3_T4_T6_E12temp_storage+20];
	setp.lt.f32 	%p221, %f366, %f368;
	selp.f32 	%f370, %f368, %f366, %p221;
	selp.f32 	%f371, %f370, %f366, %p220;
	setp.gt.u32 	%p222, %r70, 128;
	ld.shared.f32 	%f373, [_ZZN3cub18CUB_300001_SM_10006detail6reduce28DeviceReduceSingleTileKernelINS2_10policy_hubIfjN4cuda3__47maximumIvEEE10Policy1000EPfSB_jS8_ffNS5_3std3__410__identityEEEvT0_T1_T2_T3_T4_T6_E12temp_storage+24];
	setp.lt.f32 	%p223, %f371, %f373;
	selp.f32 	%f375, %f373, %f371, %p223;
	selp.f32 	%f376, %f375, %f371, %p222;
	setp.gt.u32 	%p224, %r70, 160;
	ld.shared.f32 	%f378, [_ZZN3cub18CUB_300001_SM_10006detail6reduce28DeviceReduceSingleTileKernelINS2_10policy_hubIfjN4cuda3__47maximumIvEEE10Policy1000EPfSB_jS8_ffNS5_3std3__410__identityEEEvT0_T1_T2_T3_T4_T6_E12temp_storage+28];
	setp.lt.f32 	%p225, %f376, %f378;
	selp.f32 	%f380, %f378, %f376, %p225;
	selp.f32 	%f381, %f380, %f376, %p224;
	setp.gt.u32 	%p226, %r70, 192;
	ld.shared.f32 	%f383, [_ZZN3cub18CUB_300001_SM_10006detail6reduce28DeviceReduceSingleTileKernelINS2_10policy_hubIfjN4cuda3__47maximumIvEEE10Policy1000EPfSB_jS8_ffNS5_3std3__410__identityEEEvT0_T1_T2_T3_T4_T6_E12temp_storage+32];
	setp.lt.f32 	%p227, %f381, %f383;
	selp.f32 	%f385, %f383, %f381, %p227;
	selp.f32 	%f386, %f385, %f381, %p226;
	setp.gt.u32 	%p228, %r70, 224;
	ld.shared.f32 	%f388, [_ZZN3cub18CUB_300001_SM_10006detail6reduce28DeviceReduceSingleTileKernelINS2_10policy_hubIfjN4cuda3__47maximumIvEEE10Policy1000EPfSB_jS8_ffNS5_3std3__410__identityEEEvT0_T1_T2_T3_T4_T6_E12temp_storage+36];
	setp.lt.f32 	%p229, %f386, %f388;
	selp.f32 	%f390, %f388, %f386, %p229;
	selp.f32 	%f444, %f390, %f386, %p228;
	bra.uni 	$L__BB2_74;
$L__BB2_23:
	mov.u32 	%r13, %tid.x;
	shl.b32 	%r14, %r13, 2;
	mul.wide.u32 	%rd85, %r14, 4;
	add.s64 	%rd75, %rd15, %rd85;
	// begin inline asm
	ld.global.nc.v2.u64 {%rd73, %rd74}, [%rd75];
	// end inline asm
	mov.b64 	{%r232, %r233}, %rd74;
	mov.b64 	{%r234, %r235}, %rd73;
	mov.b32 	%f238, %r235;
	mov.b32 	%f239, %r234;
	mov.b32 	%f240, %r233;
	mov.b32 	%f241, %r232;
	add.s64 	%rd78, %rd75, 4096;
	// begin inline asm
	ld.global.nc.v2.u64 {%rd76, %rd77}, [%rd78];
	// end inline asm
	mov.b64 	{%r236, %r237}, %rd77;
	mov.b64 	{%r238, %r239}, %rd76;
	mov.b32 	%f242, %r239;
	mov.b32 	%f243, %r238;
	mov.b32 	%f244, %r237;
	mov.b32 	%f245, %r236;
	add.s64 	%rd81, %rd75, 8192;
	// begin inline asm
	ld.global.nc.v2.u64 {%rd79, %rd80}, [%rd81];
	// end inline asm
	mov.b64 	{%r240, %r241}, %rd80;
	mov.b64 	{%r242, %r243}, %rd79;
	mov.b32 	%f246, %r243;
	mov.b32 	%f247, %r242;
	mov.b32 	%f248, %r241;
	mov.b32 	%f249, %r240;
	add.s64 	%rd84, %rd75, 12288;
	// begin inline asm
	ld.global.nc.v2.u64 {%rd82, %rd83}, [%rd84];
	// end inline asm
	mov.b64 	{%r244, %r245}, %rd83;
	mov.b64 	{%r246, %r247}, %rd82;
	mov.b32 	%f250, %r247;
	mov.b32 	%f251, %r246;
	mov.b32 	%f252, %r245;
	mov.b32 	%f253, %r244;
	setp.lt.f32 	%p127, %f239, %f238;
	selp.f32 	%f254, %f238, %f239, %p127;
	setp.lt.f32 	%p128, %f241, %f240;
	selp.f32 	%f255, %f240, %f241, %p128;
	setp.lt.f32 	%p129, %f243, %f242;
	selp.f32 	%f256, %f242, %f243, %p129;
	setp.lt.f32 	%p130, %f245, %f244;
	selp.f32 	%f257, %f244, %f245, %p130;
	setp.lt.f32 	%p131, %f247, %f246;
	selp.f32 	%f258, %f246, %f247, %p131;
	setp.lt.f32 	%p132, %f249, %f248;
	selp.f32 	%f259, %f248, %f249, %p132;
	setp.lt.f32 	%p133, %f251, %f250;
	selp.f32 	%f260, %f250, %f251, %p133;
	setp.lt.f32 	%p134, %f253, %f252;
	selp.f32 	%f261, %f252, %f253, %p134;
	setp.lt.f32 	%p135, %f254, %f255;
	selp.f32 	%f262, %f255, %f254, %p135;
	setp.lt.f32 	%p136, %f256, %f257;
	selp.f32 	%f263, %f257, %f256, %p136;
	setp.lt.f32 	%p137, %f258, %f259;
	selp.f32 	%f264, %f259, %f258, %p137;
	setp.lt.f32 	%p138, %f260, %f261;
	selp.f32 	%f265, %f261, %f260, %p138;
	setp.lt.f32 	%p139, %f262, %f263;
	selp.f32 	%f266, %f263, %f262, %p139;
	setp.lt.f32 	%p140, %f264, %f265;
	selp.f32 	%f267, %f265, %f264, %p140;
	setp.lt.f32 	%p141, %f266, %f267;
	selp.f32 	%f430, %f267, %f266, %p141;
	add.s32 	%r15, %r70, -4096;
	setp.lt.u32 	%p142, %r15, 4096;
	mov.b32 	%r399, 4096;
	@%p142 bra 	$L__BB2_27;
	mov.b32 	%r399, 4096;
$L__BB2_25:
	add.s32 	%r249, %r399, %r14;
	mul.wide.u32 	%rd98, %r249, 4;
	add.s64 	%rd88, %rd15, %rd98;
	// begin inline asm
	ld.global.nc.v2.u64 {%rd86, %rd87}, [%rd88];
	// end inline asm
	mov.b64 	{%r250, %r251}, %rd87;
	mov.b64 	{%r252, %r253}, %rd86;
	mov.b32 	%f268, %r253;
	mov.b32 	%f269, %r252;
	mov.b32 	%f270, %r251;
	mov.b32 	%f271, %r250;
	add.s64 	%rd91, %rd88, 4096;
	// begin inline asm
	ld.global.nc.v2.u64 {%rd89, %rd90}, [%rd91];
	// end inline asm
	mov.b64 	{%r254, %r255}, %rd90;
	mov.b64 	{%r256, %r257}, %rd89;
	mov.b32 	%f272, %r257;
	mov.b32 	%f273, %r256;
	mov.b32 	%f274, %r255;
	mov.b32 	%f275, %r254;
	add.s64 	%rd94, %rd88, 8192;
	// begin inline asm
	ld.global.nc.v2.u64 {%rd92, %rd93}, [%rd94];
	// end inline asm
	mov.b64 	{%r258, %r259}, %rd93;
	mov.b64 	{%r260, %r261}, %rd92;
	mov.b32 	%f276, %r261;
	mov.b32 	%f277, %r260;
	mov.b32 	%f278, %r259;
	mov.b32 	%f279, %r258;
	add.s64 	%rd97, %rd88, 12288;
	// begin inline asm
	ld.global.nc.v2.u64 {%rd95, %rd96}, [%rd97];
	// end inline asm
	mov.b64 	{%r262, %r263}, %rd96;
	mov.b64 	{%r264, %r265}, %rd95;
	mov.b32 	%f280, %r265;
	mov.b32 	%f281, %r264;
	mov.b32 	%f282, %r263;
	mov.b32 	%f283, %r262;
	setp.lt.f32 	%p143, %f430, %f269;
	selp.f32 	%f284, %f269, %f430, %p143;
	setp.lt.f32 	%p144, %f268, %f271;
	selp.f32 	%f285, %f271, %f268, %p144;
	setp.lt.f32 	%p145, %f270, %f273;
	selp.f32 	%f286, %f273, %f270, %p145;
	setp.lt.f32 	%p146, %f272, %f275;
	selp.f32 	%f287, %f275, %f272, %p146;
	setp.lt.f32 	%p147, %f274, %f277;
	selp.f32 	%f288, %f277, %f274, %p147;
	setp.lt.f32 	%p148, %f276, %f279;
	selp.f32 	%f289, %f279, %f276, %p148;
	setp.lt.f32 	%p149, %f278, %f281;
	selp.f32 	%f290, %f281, %f278, %p149;
	setp.lt.f32 	%p150, %f280, %f283;
	selp.f32 	%f291, %f283, %f280, %p150;
	setp.lt.f32 	%p151, %f284, %f285;
	selp.f32 	%f292, %f285, %f284, %p151;
	setp.lt.f32 	%p152, %f286, %f287;
	selp.f32 	%f293, %f287, %f286, %p152;
	setp.lt.f32 	%p153, %f288, %f289;
	selp.f32 	%f294, %f289, %f288, %p153;
	setp.lt.f32 	%p154, %f290, %f291;
	selp.f32 	%f295, %f291, %f290, %p154;
	setp.lt.f32 	%p155, %f292, %f293;
	selp.f32 	%f296, %f293, %f292, %p155;
	setp.lt.f32 	%p156, %f294, %f295;
	selp.f32 	%f297, %f295, %f294, %p156;
	setp.lt.f32 	%p157, %f296, %f297;
	selp.f32 	%f298, %f297, %f296, %p157;
	setp.lt.f32 	%p158, %f298, %f282;
	selp.f32 	%f430, %f282, %f298, %p158;
	sub.s32 	%r266, %r70, %r399;
	setp.lt.u32 	%p159, %r266, 4096;
	@%p159 bra 	$L__BB2_35;
	add.s32 	%r399, %r399, 4096;
	setp.le.u32 	%p160, %r399, %r15;
	@%p160 bra 	$L__BB2_25;
$L__BB2_27:
	setp.le.u32 	%p161, %r70, %r399;
	@%p161 bra 	$L__BB2_35;
	sub.s32 	%r19, %r70, %r399;
	setp.ge.s32 	%p162, %r13, %r19;
	@%p162 bra 	$L__BB2_35;
	not.b32 	%r267, %r13;
	add.s32 	%r268, %r70, %r267;
	sub.s32 	%r20, %r268, %r399;
	and.b32  	%r269, %r20, 768;
	setp.eq.s32 	%p163, %r269, 768;
	mov.u32 	%r403, %r13;
	@%p163 bra 	$L__BB2_32;
	add.s32 	%r401, %r13, %r399;
	shr.u32 	%r270, %r20, 8;
	add.s32 	%r271, %r270, 1;
	and.b32  	%r272, %r271, 3;
	neg.s32 	%r400, %r272;
	mov.u32 	%r403, %r13;
$L__BB2_31:
	.pragma "nounroll";
	mul.wide.u32 	%rd100, %r401, 4;
	add.s64 	%rd99, %rd15, %rd100;
	// begin inline asm
	ld.global.nc.u32 %r273, [%rd99];
	// end inline asm
	mov.b32 	%f300, %r273;
	setp.lt.f32 	%p164, %f430, %f300;
	selp.f32 	%f430, %f300, %f430, %p164;
	add.s32 	%r403, %r403, 256;
	add.s32 	%r401, %r401, 256;
	add.s32 	%r400, %r400, 1;
	setp.ne.s32 	%p165, %r400, 0;
	@%p165 bra 	$L__BB2_31;
$L__BB2_32:
	setp.lt.u32 	%p166, %r20, 768;
	@%p166 bra 	$L__BB2_35;
	add.s32 	%r405, %r403, 512;
	add.s32 	%r404, %r403, %r399;
$L__BB2_34:
	mul.wide.u32 	%rd105, %r404, 4;
	add.s64 	%rd101, %rd15, %rd105;
	// begin inline asm
	ld.global.nc.u32 %r274, [%rd101];
	// end inline asm
	mov.b32 	%f301, %r274;
	setp.lt.f32 	%p167, %f430, %f301;
	selp.f32 	%f302, %f301, %f430, %p167;
	add.s32 	%r278, %r404, 256;
	mul.wide.u32 	%rd106, %r278, 4;
	add.s64 	%rd102, %rd15, %rd106;
	// begin inline asm
	ld.global.nc.u32 %r275, [%rd102];
	// end inline asm
	mov.b32 	%f303, %r275;
	setp.lt.f32 	%p168, %f302, %f303;
	selp.f32 	%f304, %f303, %f302, %p168;
	add.s32 	%r279, %r404, 512;
	mul.wide.u32 	%rd107, %r279, 4;
	add.s64 	%rd103, %rd15, %rd107;
	// begin inline asm
	ld.global.nc.u32 %r276, [%rd103];
	// end inline asm
	mov.b32 	%f305, %r276;
	setp.lt.f32 	%p169, %f304, %f305;
	selp.f32 	%f306, %f305, %f304, %p169;
	add.s32 	%r280, %r404, 768;
	mul.wide.u32 	%rd108, %r280, 4;
	add.s64 	%rd104, %rd15, %rd108;
	// begin inline asm
	ld.global.nc.u32 %r277, [%rd104];
	// end inline asm
	mov.b32 	%f307, %r277;
	setp.lt.f32 	%p170, %f306, %f307;
	selp.f32 	%f430, %f307, %f306, %p170;
	add.s32 	%r34, %r405, 1024;
	add.s32 	%r281, %r405, 512;
	add.s32 	%r404, %r404, 1024;
	setp.lt.s32 	%p171, %r281, %r19;
	mov.u32 	%r405, %r34;
	@%p171 bra 	$L__BB2_34;
$L__BB2_35:
	// begin inline asm
	mov.u32 %r282, %laneid;
	// end inline asm
	mov.b32 	%r284, %f430;
	mov.b32 	%r285, 1;
	mov.b32 	%r306, 31;
	mov.b32 	%r307, -1;
	// begin inline asm
	shfl.sync.down.b32 %r283, %r284, %r285, %r306, %r307;
	// end inline asm
	mov.b32 	%f308, %r283;
	setp.gt.s32 	%p172, %r282, 30;
	setp.lt.f32 	%p173, %f430, %f308;
	selp.f32 	%f309, %f308, %f430, %p173;
	selp.f32 	%f310, %f430, %f309, %p172;
	mov.b32 	%r289, %f310;
	mov.b32 	%r290, 2;
	// begin inline asm
	shfl.sync.down.b32 %r288, %r289, %r290, %r306, %r307;
	// end inline asm
	mov.b32 	%f311, %r288;
	setp.gt.s32 	%p174, %r282, 29;
	setp.lt.f32 	%p175, %f310, %f311;
	selp.f32 	%f312, %f311, %f310, %p175;
	selp.f32 	%f313, %f310, %f312, %p174;
	mov.b32 	%r294, %f313;
	mov.b32 	%r295, 4;
	// begin inline asm
	shfl.sync.down.b32 %r293, %r294, %r295, %r306, %r307;
	// end inline asm
	mov.b32 	%f314, %r293;
	setp.gt.s32 	%p176, %r282, 27;
	setp.lt.f32 	%p177, %f313, %f314;
	selp.f32 	%f315, %f314, %f313, %p177;
	selp.f32 	%f316, %f313, %f315, %p176;
	mov.b32 	%r299, %f316;
	mov.b32 	%r300, 8;
	// begin inline asm
	shfl.sync.down.b32 %r298, %r299, %r300, %r306, %r307;
	// end inline asm
	mov.b32 	%f317, %r298;
	setp.gt.s32 	%p178, %r282, 23;
	setp.lt.f32 	%p179, %f316, %f317;
	selp.f32 	%f318, %f317, %f316, %p179;
	selp.f32 	%f319, %f316, %f318, %p178;
	mov.b32 	%r304, %f319;
	mov.b32 	%r305, 16;
	// begin inline asm
	shfl.sync.down.b32 %r303, %r304, %r305, %r306, %r307;
	// end inline asm
	mov.b32 	%f320, %r303;
	setp.gt.s32 	%p180, %r282, 15;
	setp.lt.f32 	%p181, %f319, %f320;
	selp.f32 	%f26, %f320, %f319, %p181;
	selp.f32 	%f444, %f319, %f26, %p180;
	setp.ne.s32 	%p182, %r282, 0;
	@%p182 bra 	$L__BB2_37;
	shr.u32 	%r308, %r13, 3;
	and.b32  	%r309, %r308, 124;
	mov.u32 	%r310, _ZZN3cub18CUB_300001_SM_10006detail6reduce28DeviceReduceSingleTileKernelINS2_10policy_hubIfjN4cuda3__47maximumIvEEE10Policy1000EPfSB_jS8_ffNS5_3std3__410__identityEEEvT0_T1_T2_T3_T4_T6_E12temp_storage;
	add.s32 	%r311, %r310, %r309;
	st.shared.f32 	[%r311+8], %f26;
$L__BB2_37:
	bar.sync 	0;
	setp.ne.s32 	%p183, %r13, 0;
	@%p183 bra 	$L__BB2_74;
	ld.shared.f32 	%f321, [_ZZN3cub18CUB_300001_SM_10006detail6reduce28DeviceReduceSingleTileKernelINS2_10policy_hubIfjN4cuda3__47maximumIvEEE10Policy1000EPfSB_jS8_ffNS5_3std3__410__identityEEEvT0_T1_T2_T3_T4_T6_E12temp_storage+12];
	setp.lt.f32 	%p184, %f444, %f321;
	selp.f32 	%f322, %f321, %f444, %p184;
	ld.shared.f32 	%f323, [_ZZN3cub18CUB_300001_SM_10006detail6reduce28DeviceReduceSingleTileKernelINS2_10policy_hubIfjN4cuda3__47maximumIvEEE10Policy1000EPfSB_jS8_ffNS5_3std3__410__identityEEEvT0_T1_T2_T3_T4_T6_E12temp_storage+16];
	setp.lt.f32 	%p185, %f322, %f323;
	selp.f32 	%f324, %f323, %f322, %p185;
	ld.shared.f32 	%f325, [_ZZN3cub18CUB_300001_SM_10006detail6reduce28DeviceReduceSingleTileKernelINS2_10policy_hubIfjN4cuda3__47maximumIvEEE10Policy1000EPfSB_jS8_ffNS5_3std3__410__identityEEEvT0_T1_T2_T3_T4_T6_E12temp_storage+20];
	setp.lt.f32 	%p186, %f324, %f325;
	selp.f32 	%f326, %f325, %f324, %p186;
	ld.shared.f32 	%f327, [_ZZN3cub18CUB_300001_SM_10006detail6reduce28DeviceReduceSingleTileKernelINS2_10policy_hubIfjN4cuda3__47maximumIvEEE10Policy1000EPfSB_jS8_ffNS5_3std3__410__identityEEEvT0_T1_T2_T3_T4_T6_E12temp_storage+24];
	setp.lt.f32 	%p187, %f326, %f327;
	selp.f32 	%f328, %f327, %f326, %p187;
	ld.shared.f32 	%f329, [_ZZN3cub18CUB_300001_SM_10006detail6reduce28DeviceReduceSingleTileKernelINS2_10policy_hubIfjN4cuda3__47maximumIvEEE10Policy1000EPfSB_jS8_ffNS5_3std3__410__identityEEEvT0_T1_T2_T3_T4_T6_E12temp_storage+28];
	setp.lt.f32 	%p188, %f328, %f329;
	selp.f32 	%f330, %f329, %f328, %p188;
	ld.shared.f32 	%f331, [_ZZN3cub18CUB_300001_SM_10006detail6reduce28DeviceReduceSingleTileKernelINS2_10policy_hubIfjN4cuda3__47maximumIvEEE10Policy1000EPfSB_jS8_ffNS5_3std3__410__identityEEEvT0_T1_T2_T3_T4_T6_E12temp_storage+32];
	setp.lt.f32 	%p189, %f330, %f331;
	selp.f32 	%f332, %f331, %f330, %p189;
	ld.shared.f32 	%f333, [_ZZN3cub18CUB_300001_SM_10006detail6reduce28DeviceReduceSingleTileKernelINS2_10policy_hubIfjN4cuda3__47maximumIvEEE10Policy1000EPfSB_jS8_ffNS5_3std3__410__identityEEEvT0_T1_T2_T3_T4_T6_E12temp_storage+36];
	setp.lt.f32 	%p190, %f332, %f333;
	selp.f32 	%f444, %f333, %f332, %p190;
	bra.uni 	$L__BB2_74;
$L__BB2_39:
	setp.gt.u32 	%p3, %r70, 4095;
	@%p3 bra 	$L__BB2_58;
	mov.u32 	%r36, %tid.x;
	setp.ge.u32 	%p68, %r36, %r70;
	mov.f32 	%f436, 0f00000000;
	mov.u32 	%r409, %r36;
	@%p68 bra 	$L__BB2_42;
	mul.wide.u32 	%rd65, %r36, 4;
	add.s64 	%rd64, %rd15, %rd65;
	// begin inline asm
	ld.global.nc.u32 %r152, [%rd64];
	// end inline asm
	mov.b32 	%f436, %r152;
	add.s32 	%r409, %r36, 256;
$L__BB2_42:
	setp.ge.u32 	%p69, %r409, %r70;
	@%p69 bra 	$L__BB2_49;
	not.b32 	%r153, %r409;
	add.s32 	%r39, %r70, %r153;
	and.b32  	%r154, %r39, 768;
	setp.eq.s32 	%p70, %r154, 768;
	@%p70 bra 	$L__BB2_46;
	mul.wide.u32 	%rd66, %r409, 4;
	add.s64 	%rd120, %rd15, %rd66;
	shr.u32 	%r155, %r39, 8;
	add.s32 	%r156, %r155, 1;
	and.b32  	%r157, %r156, 3;
	neg.s32 	%r407, %r157;
$L__BB2_45:
	.pragma "nounroll";
	// begin inline asm
	ld.global.nc.u32 %r158, [%rd120];
	// end inline asm
	mov.b32 	%f157, %r158;
	setp.lt.f32 	%p71, %f436, %f157;
	selp.f32 	%f436, %f157, %f436, %p71;
	add.s32 	%r409, %r409, 256;
	add.s64 	%rd120, %rd120, 1024;
	add.s32 	%r407, %r407, 1;
	setp.ne.s32 	%p72, %r407, 0;
	@%p72 bra 	$L__BB2_45;
$L__BB2_46:
	setp.lt.u32 	%p73, %r39, 768;
	@%p73 bra 	$L__BB2_49;
	mul.wide.u32 	%rd68, %r409, 4;
	add.s64 	%rd121, %rd15, %rd68;
$L__BB2_48:
	// begin inline asm
	ld.global.nc.u32 %r159, [%rd121];
	// end inline asm
	mov.b32 	%f158, %r159;
	setp.lt.f32 	%p74, %f436, %f158;
	selp.f32 	%f159, %f158, %f436, %p74;
	add.s64 	%rd70, %rd121, 1024;
	// begin inline asm
	ld.global.nc.u32 %r160, [%rd70];
	// end inline asm
	mov.b32 	%f160, %r160;
	setp.lt.f32 	%p75, %f159, %f160;
	selp.f32 	%f161, %f160, %f159, %p75;
	add.s64 	%rd71, %rd121, 2048;
	// begin inline asm
	ld.global.nc.u32 %r161, [%rd71];
	// end inline asm
	mov.b32 	%f162, %r161;
	setp.lt.f32 	%p76, %f161, %f162;
	selp.f32 	%f163, %f162, %f161, %p76;
	add.s64 	%rd72, %rd121, 3072;
	// begin inline asm
	ld.global.nc.u32 %r162, [%rd72];
	// end inline asm
	mov.b32 	%f164, %r162;
	setp.lt.f32 	%p77, %f163, %f164;
	selp.f32 	%f436, %f164, %f163, %p77;
	add.s32 	%r409, %r409, 1024;
	add.s64 	%rd121, %rd121, 4096;
	setp.lt.s32 	%p78, %r409, %r70;
	@%p78 bra 	$L__BB2_48;
$L__BB2_49:
	setp.lt.u32 	%p79, %r70, 256;
	@%p79 bra 	$L__BB2_54;
	// begin inline asm
	mov.u32 %r201, %laneid;
	// end inline asm
	mov.b32 	%r203, %f436;
	mov.b32 	%r204, 1;
	mov.b32 	%r225, 31;
	mov.b32 	%r226, -1;
	// begin inline asm
	shfl.sync.down.b32 %r202, %r203, %r204, %r225, %r226;
	// end inline asm
	mov.b32 	%f212, %r202;
	setp.gt.s32 	%p107, %r201, 30;
	setp.lt.f32 	%p108, %f436, %f212;
	selp.f32 	%f213, %f212, %f436, %p108;
	selp.f32 	%f214, %f436, %f213, %p107;
	mov.b32 	%r208, %f214;
	mov.b32 	%r209, 2;
	// begin inline asm
	shfl.sync.down.b32 %r207, %r208, %r209, %r225, %r226;
	// end inline asm
	mov.b32 	%f215, %r207;
	setp.gt.s32 	%p109, %r201, 29;
	setp.lt.f32 	%p110, %f214, %f215;
	selp.f32 	%f216, %f215, %f214, %p110;
	selp.f32 	%f217, %f214, %f216, %p109;
	mov.b32 	%r213, %f217;
	mov.b32 	%r214, 4;
	// begin inline asm
	shfl.sync.down.b32 %r212, %r213, %r214, %r225, %r226;
	// end inline asm
	mov.b32 	%f218, %r212;
	setp.gt.s32 	%p111, %r201, 27;
	setp.lt.f32 	%p112, %f217, %f218;
	selp.f32 	%f219, %f218, %f217, %p112;
	selp.f32 	%f220, %f217, %f219, %p111;
	mov.b32 	%r218, %f220;
	mov.b32 	%r219, 8;
	// begin inline asm
	shfl.sync.down.b32 %r217, %r218, %r219, %r225, %r226;
	// end inline asm
	mov.b32 	%f221, %r217;
	setp.gt.s32 	%p113, %r201, 23;
	setp.lt.f32 	%p114, %f220, %f221;
	selp.f32 	%f222, %f221, %f220, %p114;
	selp.f32 	%f223, %f220, %f222, %p113;
	mov.b32 	%r223, %f223;
	mov.b32 	%r224, 16;
	// begin inline asm
	shfl.sync.down.b32 %r222, %r223, %r224, %r225, %r226;
	// end inline asm
	mov.b32 	%f224, %r222;
	setp.gt.s32 	%p115, %r201, 15;
	setp.lt.f32 	%p116, %f223, %f224;
	selp.f32 	%f38, %f224, %f223, %p116;
	selp.f32 	%f444, %f223, %f38, %p115;
	setp.ne.s32 	%p117, %r201, 0;
	@%p117 bra 	$L__BB2_52;
	shr.u32 	%r227, %r36, 3;
	and.b32  	%r228, %r227, 124;
	mov.u32 	%r229, _ZZN3cub18CUB_300001_SM_10006detail6reduce28DeviceReduceSingleTileKernelINS2_10policy_hubIfjN4cuda3__47maximumIvEEE10Policy1000EPfSB_jS8_ffNS5_3std3__410__identityEEEvT0_T1_T2_T3_T4_T6_E12temp_storage;
	add.s32 	%r230, %r229, %r228;
	st.shared.f32 	[%r230+8], %f38;
$L__BB2_52:
	bar.sync 	0;
	setp.ne.s32 	%p118, %r36, 0;
	@%p118 bra 	$L__BB2_74;
	ld.shared.f32 	%f225, [_ZZN3cub18CUB_300001_SM_10006detail6reduce28DeviceReduceSingleTileKernelINS2_10policy_hubIfjN4cuda3__47maximumIvEEE10Policy1000EPfSB_jS8_ffNS5_3std3__410__identityEEEvT0_T1_T2_T3_T4_T6_E12temp_storage+12];
	setp.lt.f32 	%p119, %f444, %f225;
	selp.f32 	%f226, %f225, %f444, %p119;
	ld.shared.f32 	%f227, [_ZZN3cub18CUB_300001_SM_10006detail6reduce28DeviceReduceSingleTileKernelINS2_10policy_hubIfjN4cuda3__47maximumIvEEE10Policy1000EPfSB_jS8_ffNS5_3std3__410__identityEEEvT0_T1_T2_T3_T4_T6_E12temp_storage+16];
	setp.lt.f32 	%p120, %f226, %f227;
	selp.f32 	%f228, %f227, %f226, %p120;
	ld.shared.f32 	%f229, [_ZZN3cub18CUB_300001_SM_10006detail6reduce28DeviceReduceSingleTileKernelINS2_10policy_hubIfjN4cuda3__47maximumIvEEE10Policy1000EPfSB_jS8_ffNS5_3std3__410__identityEEEvT0_T1_T2_T3_T4_T6_E12temp_storage+20];
	setp.lt.f32 	%p121, %f228, %f229;
	selp.f32 	%f230, %f229, %f228, %p121;
	ld.shared.f32 	%f231, [_ZZN3cub18CUB_300001_SM_10006detail6reduce28DeviceReduceSingleTileKernelINS2_10policy_hubIfjN4cuda3__47maximumIvEEE10Policy1000EPfSB_jS8_ffNS5_3std3__410__identityEEEvT0_T1_T2_T3_T4_T6_E12temp_storage+24];
	setp.lt.f32 	%p122, %f230, %f231;
	selp.f32 	%f232, %f231, %f230, %p122;
	ld.shared.f32 	%f233, [_ZZN3cub18CUB_300001_SM_10006detail6reduce28DeviceReduceSingleTileKernelINS2_10policy_hubIfjN4cuda3__47maximumIvEEE10Policy1000EPfSB_jS8_ffNS5_3std3__410__identityEEEvT0_T1_T2_T3_T4_T6_E12temp_storage+28];
	setp.lt.f32 	%p123, %f232, %f233;
	selp.f32 	%f234, %f233, %f232, %p123;
	ld.shared.f32 	%f235, [_ZZN3cub18CUB_300001_SM_10006detail6reduce28DeviceReduceSingleTileKernelINS2_10policy_hubIfjN4cuda3__47maximumIvEEE10Policy1000EPfSB_jS8_ffNS5_3std3__410__identityEEEvT0_T1_T2_T3_T4_T6_E12temp_storage+32];
	setp.lt.f32 	%p124, %f234, %f235;
	selp.f32 	%f236, %f235, %f234, %p124;
	ld.shared.f32 	%f237, [_ZZN3cub18CUB_300001_SM_10006detail6reduce28DeviceReduceSingleTileKernelINS2_10policy_hubIfjN4cuda3__47maximumIvEEE10Policy1000EPfSB_jS8_ffNS5_3std3__410__identityEEEvT0_T1_T2_T3_T4_T6_E12temp_storage+36];
	setp.lt.f32 	%p125, %f236, %f237;
	selp.f32 	%f444, %f237, %f236, %p125;
	bra.uni 	$L__BB2_74;
$L__BB2_54:
	// begin inline asm
	mov.u32 %r163, %laneid;
	// end inline asm
	and.b32  	%r189, %r36, 992;
	add.s32 	%r190, %r189, 32;
	setp.gt.u32 	%p80, %r190, %r70;
	not.b32 	%r191, %r189;
	add.s32 	%r192, %r70, %r191;
	selp.b32 	%r187, %r192, 31, %p80;
	mov.b32 	%r165, %f436;
	mov.b32 	%r166, 1;
	mov.b32 	%r188, -1;
	// begin inline asm
	shfl.sync.down.b32 %r164, %r165, %r166, %r187, %r188;
	// end inline asm
	mov.b32 	%f165, %r164;
	setp.lt.s32 	%p81, %r163, %r187;
	setp.lt.f32 	%p82, %f436, %f165;
	selp.f32 	%f166, %f165, %f436, %p82;
	selp.f32 	%f167, %f166, %f436, %p81;
	mov.b32 	%r170, %f167;
	mov.b32 	%r171, 2;
	// begin inline asm
	shfl.sync.down.b32 %r169, %r170, %r171, %r187, %r188;
	// end inline asm
	mov.b32 	%f168, %r169;
	add.s32 	%r193, %r163, 2;
	setp.gt.s32 	%p83, %r193, %r187;
	setp.lt.f32 	%p84, %f167, %f168;
	selp.f32 	%f169, %f168, %f167, %p84;
	selp.f32 	%f170, %f167, %f169, %p83;
	mov.b32 	%r175, %f170;
	mov.b32 	%r176, 4;
	// begin inline asm
	shfl.sync.down.b32 %r174, %r175, %r176, %r187, %r188;
	// end inline asm
	mov.b32 	%f171, %r174;
	add.s32 	%r194, %r163, 4;
	setp.gt.s32 	%p85, %r194, %r187;
	setp.lt.f32 	%p86, %f170, %f171;
	selp.f32 	%f172, %f171, %f170, %p86;
	selp.f32 	%f173, %f170, %f172, %p85;
	mov.b32 	%r180, %f173;
	mov.b32 	%r181, 8;
	// begin inline asm
	shfl.sync.down.b32 %r179, %r180, %r181, %r187, %r188;
	// end inline asm
	mov.b32 	%f174, %r179;
	add.s32 	%r195, %r163, 8;
	setp.gt.s32 	%p87, %r195, %r187;
	setp.lt.f32 	%p88, %f173, %f174;
	selp.f32 	%f175, %f174, %f173, %p88;
	selp.f32 	%f176, %f173, %f175, %p87;
	mov.b32 	%r185, %f176;
	mov.b32 	%r186, 16;
	// begin inline asm
	shfl.sync.down.b32 %r184, %r185, %r186, %r187, %r188;
	// end inline asm
	mov.b32 	%f177, %r184;
	add.s32 	%r196, %r163, 16;
	setp.gt.s32 	%p89, %r196, %r187;
	setp.lt.f32 	%p90, %f176, %f177;
	selp.f32 	%f178, %f177, %f176, %p90;
	selp.f32 	%f444, %f176, %f178, %p89;
	setp.ne.s32 	%p91, %r163, 0;
	@%p91 bra 	$L__BB2_56;
	shr.u32 	%r197, %r36, 3;
	and.b32  	%r198, %r197, 124;
	mov.u32 	%r199, _ZZN3cub18CUB_300001_SM_10006detail6reduce28DeviceReduceSingleTileKernelINS2_10policy_hubIfjN4cuda3__47maximumIvEEE10Policy1000EPfSB_jS8_ffNS5_3std3__410__identityEEEvT0_T1_T2_T3_T4_T6_E12temp_storage;
	add.s32 	%r200, %r199, %r198;
	st.shared.f32 	[%r200+8], %f444;
$L__BB2_56:
	bar.sync 	0;
	setp.ne.s32 	%p92, %r36, 0;
	@%p92 bra 	$L__BB2_74;
	setp.gt.u32 	%p93, %r70, 32;
	ld.shared.f32 	%f179, [_ZZN3cub18CUB_300001_SM_10006detail6reduce28DeviceReduceSingleTileKernelINS2_10policy_hubIfjN4cuda3__47maximumIvEEE10Policy1000EPfSB_jS8_ffNS5_3std3__410__identityEEEvT0_T1_T2_T3_T4_T6_E12temp_storage+12];
	setp.lt.f32 	%p94, %f444, %f179;
	selp.f32 	%f181, %f179, %f444, %p94;
	selp.f32 	%f182, %f181, %f444, %p93;
	setp.gt.u32 	%p95, %r70, 64;
	ld.shared.f32 	%f184, [_ZZN3cub18CUB_300001_SM_10006detail6reduce28DeviceReduceSingleTileKernelINS2_10policy_hubIfjN4cuda3__47maximumIvEEE10Policy1000EPfSB_jS8_ffNS5_3std3__410__identityEEEvT0_T1_T2_T3_T4_T6_E12temp_storage+16];
	setp.lt.f32 	%p96, %f182, %f184;
	selp.f32 	%f186, %f184, %f182, %p96;
	selp.f32 	%f187, %f186, %f182, %p95;
	setp.gt.u32 	%p97, %r70, 96;
	ld.shared.f32 	%f189, [_ZZN3cub18CUB_300001_SM_10006detail6reduce28DeviceReduceSingleTileKernelINS2_10policy_hubIfjN4cuda3__47maximumIvEEE10Policy1000EPfSB_jS8_ffNS5_3std3__410__identityEEEvT0_T1_T2_T3_T4_T6_E12temp_storage+20];
	setp.lt.f32 	%p98, %f187, %f189;
	selp.f32 	%f191, %f189, %f187, %p98;
	selp.f32 	%f192, %f191, %f187, %p97;
	setp.gt.u32 	%p99, %r70, 128;
	ld.shared.f32 	%f194, [_ZZN3cub18CUB_300001_SM_10006detail6reduce28DeviceReduceSingleTileKernelINS2_10policy_hubIfjN4cuda3__47maximumIvEEE10Policy1000EPfSB_jS8_ffNS5_3std3__410__identityEEEvT0_T1_T2_T3_T4_T6_E12temp_storage+24];
	setp.lt.f32 	%p100, %f192, %f194;
	selp.f32 	%f196, %f194, %f192, %p100;
	selp.f32 	%f197, %f196, %f192, %p99;
	setp.gt.u32 	%p101, %r70, 160;
	ld.shared.f32 	%f199, [_ZZN3cub18CUB_300001_SM_10006detail6reduce28DeviceReduceSingleTileKernelINS2_10policy_hubIfjN4cuda3__47maximumIvEEE10Policy1000EPfSB_jS8_ffNS5_3std3__410__identityEEEvT0_T1_T2_T3_T4_T6_E12temp_storage+28];
	setp.lt.f32 	%p102, %f197, %f199;
	selp.f32 	%f201, %f199, %f197, %p102;
	selp.f32 	%f202, %f201, %f197, %p101;
	setp.gt.u32 	%p103, %r70, 192;
	ld.shared.f32 	%f204, [_ZZN3cub18CUB_300001_SM_10006detail6reduce28DeviceReduceSingleTileKernelINS2_10policy_hubIfjN4cuda3__47maximumIvEEE10Policy1000EPfSB_jS8_ffNS5_3std3__410__identityEEEvT0_T1_T2_T3_T4_T6_E12temp_storage+32];
	setp.lt.f32 	%p104, %f202, %f204;
	selp.f32 	%f206, %f204, %f202, %p104;
	selp.f32 	%f207, %f206, %f202, %p103;
	setp.gt.u32 	%p105, %r70, 224;
	ld.shared.f32 	%f209, [_ZZN3cub18CUB_300001_SM_10006detail6reduce28DeviceReduceSingleTileKernelINS2_10policy_hubIfjN4cuda3__47maximumIvEEE10Policy1000EPfSB_jS8_ffNS5_3std3__410__identityEEEvT0_T1_T2_T3_T4_T6_E12temp_storage+36];
	setp.lt.f32 	%p106, %f207, %f209;
	selp.f32 	%f211, %f209, %f207, %p106;
	selp.f32 	%f444, %f211, %f207, %p105;
	bra.uni 	$L__BB2_74;
$L__BB2_58:
	mov.u32 	%r48, %tid.x;
	mul.wide.u32 	%rd34, %r48, 4;
	add.s64 	%rd18, %rd15, %rd34;
	// begin inline asm
	ld.global.nc.u32 %r71, [%rd18];
	// end inline asm
	mov.b32 	%f59, %r71;
	add.s64 	%rd19, %rd18, 1024;
	// begin inline asm
	ld.global.nc.u32 %r72, [%rd19];
	// end inline asm
	mov.b32 	%f60, %r72;
	add.s64 	%rd20, %rd18, 2048;
	// begin inline asm
	ld.global.nc.u32 %r73, [%rd20];
	// end inline asm
	mov.b32 	%f61, %r73;
	add.s64 	%rd21, %rd18, 3072;
	// begin inline asm
	ld.global.nc.u32 %r74, [%rd21];
	// end inline asm
	mov.b32 	%f62, %r74;
	add.s64 	%rd22, %rd18, 4096;
	// begin inline asm
	ld.global.nc.u32 %r75, [%rd22];
	// end inline asm
	mov.b32 	%f63, %r75;
	add.s64 	%rd23, %rd18, 5120;
	// begin inline asm
	ld.global.nc.u32 %r76, [%rd23];
	// end inline asm
	mov.b32 	%f64, %r76;
	add.s64 	%rd24, %rd18, 6144;
	// begin inline asm
	ld.global.nc.u32 %r77, [%rd24];
	// end inline asm
	mov.b32 	%f65, %r77;
	add.s64 	%rd25, %rd18, 7168;
	// begin inline asm
	ld.global.nc.u32 %r78, [%rd25];
	// end inline asm
	mov.b32 	%f66, %r78;
	add.s64 	%rd26, %rd18, 8192;
	// begin inline asm
	ld.global.nc.u32 %r79, [%rd26];
	// end inline asm
	mov.b32 	%f67, %r79;
	add.s64 	%rd27, %rd18, 9216;
	// begin inline asm
	ld.global.nc.u32 %r80, [%rd27];
	// end inline asm
	mov.b32 	%f68, %r80;
	add.s64 	%rd28, %rd18, 10240;
	// begin inline asm
	ld.global.nc.u32 %r81, [%rd28];
	// end inline asm
	mov.b32 	%f69, %r81;
	add.s64 	%rd29, %rd18, 11264;
	// begin inline asm
	ld.global.nc.u32 %r82, [%rd29];
	// end inline asm
	mov.b32 	%f70, %r82;
	add.s64 	%rd30, %rd18, 12288;
	// begin inline asm
	ld.global.nc.u32 %r83, [%rd30];
	// end inline asm
	mov.b32 	%f71, %r83;
	add.s64 	%rd31, %rd18, 13312;
	// begin inline asm
	ld.global.nc.u32 %r84, [%rd31];
	// end inline asm
	mov.b32 	%f72, %r84;
	add.s64 	%rd32, %rd18, 14336;
	// begin inline asm
	ld.global.nc.u32 %r85, [%rd32];
	// end inline asm
	mov.b32 	%f73, %r85;
	add.s64 	%rd33, %rd18, 15360;
	// begin inline asm
	ld.global.nc.u32 %r86, [%rd33];
	// end inline asm
	mov.b32 	%f74, %r86;
	setp.lt.f32 	%p4, %f59, %f60;
	selp.f32 	%f75, %f60, %f59, %p4;
	setp.lt.f32 	%p5, %f61, %f62;
	selp.f32 	%f76, %f62, %f61, %p5;
	setp.lt.f32 	%p6, %f63, %f64;
	selp.f32 	%f77, %f64, %f63, %p6;
	setp.lt.f32 	%p7, %f65, %f66;
	selp.f32 	%f78, %f66, %f65, %p7;
	setp.lt.f32 	%p8, %f67, %f68;
	selp.f32 	%f79, %f68, %f67, %p8;
	setp.lt.f32 	%p9, %f69, %f70;
	selp.f32 	%f80, %f70, %f69, %p9;
	setp.lt.f32 	%p10, %f71, %f72;
	selp.f32 	%f81, %f72, %f71, %p10;
	setp.lt.f32 	%p11, %f73, %f74;
	selp.f32 	%f82, %f74, %f73, %p11;
	setp.lt.f32 	%p12, %f75, %f76;
	selp.f32 	%f83, %f76, %f75, %p12;
	setp.lt.f32 	%p13, %f77, %f78;
	selp.f32 	%f84, %f78, %f77, %p13;
	setp.lt.f32 	%p14, %f79, %f80;
	selp.f32 	%f85, %f80, %f79, %p14;
	setp.lt.f32 	%p15, %f81, %f82;
	selp.f32 	%f86, %f82, %f81, %p15;
	setp.lt.f32 	%p16, %f83, %f84;
	selp.f32 	%f87, %f84, %f83, %p16;
	setp.lt.f32 	%p17, %f85, %f86;
	selp.f32 	%f88, %f86, %f85, %p17;
	setp.lt.f32 	%p18, %f87, %f88;
	selp.f32 	%f443, %f88, %f87, %p18;
	add.s32 	%r49, %r70, -4096;
	setp.lt.u32 	%p19, %r49, 4096;
	mov.b32 	%r412, 4096;
	@%p19 bra 	$L__BB2_62;
	mov.b32 	%r412, 4096;
$L__BB2_60:
	add.s32 	%r105, %r48, %r412;
	mul.wide.u32 	%rd51, %r105, 4;
	add.s64 	%rd35, %rd15, %rd51;
	// begin inline asm
	ld.global.nc.u32 %r89, [%rd35];
	// end inline asm
	mov.b32 	%f89, %r89;
	mul.wide.u32 	%rd52, %r412, 4;
	add.s64 	%rd53, %rd18, %rd52;
	add.s64 	%rd36, %rd53, 1024;
	// begin inline asm
	ld.global.nc.u32 %r90, [%rd36];
	// end inline asm
	mov.b32 	%f90, %r90;
	add.s64 	%rd37, %rd53, 2048;
	// begin inline asm
	ld.global.nc.u32 %r91, [%rd37];
	// end inline asm
	mov.b32 	%f91, %r91;
	add.s64 	%rd38, %rd53, 3072;
	// begin inline asm
	ld.global.nc.u32 %r92, [%rd38];
	// end inline asm
	mov.b32 	%f92, %r92;
	add.s64 	%rd39, %rd53, 4096;
	// begin inline asm
	ld.global.nc.u32 %r93, [%rd39];
	// end inline asm
	mov.b32 	%f93, %r93;
	add.s64 	%rd40, %rd53, 5120;
	// begin inline asm
	ld.global.nc.u32 %r94, [%rd40];
	// end inline asm
	mov.b32 	%f94, %r94;
	add.s64 	%rd41, %rd53, 6144;
	// begin inline asm
	ld.global.nc.u32 %r95, [%rd41];
	// end inline asm
	mov.b32 	%f95, %r95;
	add.s64 	%rd42, %rd53, 7168;
	// begin inline asm
	ld.global.nc.u32 %r96, [%rd42];
	// end inline asm
	mov.b32 	%f96, %r96;
	add.s64 	%rd43, %rd53, 8192;
	// begin inline asm
	ld.global.nc.u32 %r97, [%rd43];
	// end inline asm
	mov.b32 	%f97, %r97;
	add.s64 	%rd44, %rd53, 9216;
	// begin inline asm
	ld.global.nc.u32 %r98, [%rd44];
	// end inline asm
	mov.b32 	%f98, %r98;
	add.s64 	%rd45, %rd53, 10240;
	// begin inline asm
	ld.global.nc.u32 %r99, [%rd45];
	// end inline asm
	mov.b32 	%f99, %r99;
	add.s64 	%rd46, %rd53, 11264;
	// begin inline asm
	ld.global.nc.u32 %r100, [%rd46];
	// end inline asm
	mov.b32 	%f100, %r100;
	add.s64 	%rd47, %rd53, 12288;
	// begin inline asm
	ld.global.nc.u32 %r101, [%rd47];
	// end inline asm
	mov.b32 	%f101, %r101;
	add.s64 	%rd48, %rd53, 13312;
	// begin inline asm
	ld.global.nc.u32 %r102, [%rd48];
	// end inline asm
	mov.b32 	%f102, %r102;
	add.s64 	%rd49, %rd53, 14336;
	// begin inline asm
	ld.global.nc.u32 %r103, [%rd49];
	// end inline asm
	mov.b32 	%f103, %r103;
	add.s64 	%rd50, %rd53, 15360;
	// begin inline asm
	ld.global.nc.u32 %r104, [%rd50];
	// end inline asm
	mov.b32 	%f104, %r104;
	setp.lt.f32 	%p20, %f443, %f89;
	selp.f32 	%f105, %f89, %f443, %p20;
	setp.lt.f32 	%p21, %f90, %f91;
	selp.f32 	%f106, %f91, %f90, %p21;
	setp.lt.f32 	%p22, %f92, %f93;
	selp.f32 	%f107, %f93, %f92, %p22;
	setp.lt.f32 	%p23, %f94, %f95;
	selp.f32 	%f108, %f95, %f94, %p23;
	setp.lt.f32 	%p24, %f96, %f97;
	selp.f32 	%f109, %f97, %f96, %p24;
	setp.lt.f32 	%p25, %f98, %f99;
	selp.f32 	%f110, %f99, %f98, %p25;
	setp.lt.f32 	%p26, %f100, %f101;
	selp.f32 	%f111, %f101, %f100, %p26;
	setp.lt.f32 	%p27, %f102, %f103;
	selp.f32 	%f112, %f103, %f102, %p27;
	setp.lt.f32 	%p28, %f105, %f106;
	selp.f32 	%f113, %f106, %f105, %p28;
	setp.lt.f32 	%p29, %f107, %f108;
	selp.f32 	%f114, %f108, %f107, %p29;
	setp.lt.f32 	%p30, %f109, %f110;
	selp.f32 	%f115, %f110, %f109, %p30;
	setp.lt.f32 	%p31, %f111, %f112;
	selp.f32 	%f116, %f112, %f111, %p31;
	setp.lt.f32 	%p32, %f113, %f114;
	selp.f32 	%f117, %f114, %f113, %p32;
	setp.lt.f32 	%p33, %f115, %f116;
	selp.f32 	%f118, %f116, %f115, %p33;
	setp.lt.f32 	%p34, %f117, %f118;
	selp.f32 	%f119, %f118, %f117, %p34;
	setp.lt.f32 	%p35, %f119, %f104;
	selp.f32 	%f443, %f104, %f119, %p35;
	sub.s32 	%r106, %r70, %r412;
	setp.lt.u32 	%p36, %r106, 4096;
	@%p36 bra 	$L__BB2_70;
	add.s32 	%r412, %r412, 4096;
	setp.le.u32 	%p37, %r412, %r49;
	@%p37 bra 	$L__BB2_60;
$L__BB2_62:
	setp.le.u32 	%p38, %r70, %r412;
	@%p38 bra 	$L__BB2_70;
	sub.s32 	%r53, %r70, %r412;
	setp.ge.s32 	%p39, %r48, %r53;
	@%p39 bra 	$L__BB2_70;
	not.b32 	%r107, %r48;
	add.s32 	%r108, %r70, %r107;
	sub.s32 	%r54, %r108, %r412;
	and.b32  	%r109, %r54, 768;
	setp.eq.s32 	%p40, %r109, 768;
	mov.u32 	%r416, %r48;
	@%p40 bra 	$L__BB2_67;
	add.s32 	%r414, %r48, %r412;
	shr.u32 	%r110, %r54, 8;
	add.s32 	%r111, %r110, 1;
	and.b32  	%r112, %r111, 3;
	neg.s32 	%r413, %r112;
	mov.u32 	%r416, %r48;
$L__BB2_66:
	.pragma "nounroll";
	mul.wide.u32 	%rd55, %r414, 4;
	add.s64 	%rd54, %rd15, %rd55;
	// begin inline asm
	ld.global.nc.u32 %r113, [%rd54];
	// end inline asm
	mov.b32 	%f121, %r113;
	setp.lt.f32 	%p41, %f443, %f121;
	selp.f32 	%f443, %f121, %f443, %p41;
	add.s32 	%r416, %r416, 256;
	add.s32 	%r414, %r414, 256;
	add.s32 	%r413, %r413, 1;
	setp.ne.s32 	%p42, %r413, 0;
	@%p42 bra 	$L__BB2_66;
$L__BB2_67:
	setp.lt.u32 	%p43, %r54, 768;
	@%p43 bra 	$L__BB2_70;
	add.s32 	%r418, %r416, 512;
	add.s32 	%r417, %r416, %r412;
$L__BB2_69:
	mul.wide.u32 	%rd60, %r417, 4;
	add.s64 	%rd56, %rd15, %rd60;
	// begin inline asm
	ld.global.nc.u32 %r114, [%rd56];
	// end inline asm
	mov.b32 	%f122, %r114;
	setp.lt.f32 	%p44, %f443, %f122;
	selp.f32 	%f123, %f122, %f443, %p44;
	add.s32 	%r118, %r417, 256;
	mul.wide.u32 	%rd61, %r118, 4;
	add.s64 	%rd57, %rd15, %rd61;
	// begin inline asm
	ld.global.nc.u32 %r115, [%rd57];
	// end inline asm
	mov.b32 	%f124, %r115;
	setp.lt.f32 	%p45, %f123, %f124;
	selp.f32 	%f125, %f124, %f123, %p45;
	add.s32 	%r119, %r417, 512;
	mul.wide.u32 	%rd62, %r119, 4;
	add.s64 	%rd58, %rd15, %rd62;
	// begin inline asm
	ld.global.nc.u32 %r116, [%rd58];
	// end inline asm
	mov.b32 	%f126, %r116;
	setp.lt.f32 	%p46, %f125, %f126;
	selp.f32 	%f127, %f126, %f125, %p46;
	add.s32 	%r120, %r417, 768;
	mul.wide.u32 	%rd63, %r120, 4;
	add.s64 	%rd59, %rd15, %rd63;
	// begin inline asm
	ld.global.nc.u32 %r117, [%rd59];
	// end inline asm
	mov.b32 	%f128, %r117;
	setp.lt.f32 	%p47, %f127, %f128;
	selp.f32 	%f443, %f128, %f127, %p47;
	add.s32 	%r68, %r418, 1024;
	add.s32 	%r121, %r418, 512;
	add.s32 	%r417, %r417, 1024;
	setp.lt.s32 	%p48, %r121, %r53;
	mov.u32 	%r418, %r68;
	@%p48 bra 	$L__BB2_69;
$L__BB2_70:
	// begin inline asm
	mov.u32 %r122, %laneid;
	// end inline asm
	mov.b32 	%r124, %f443;
	mov.b32 	%r125, 1;
	mov.b32 	%r146, 31;
	mov.b32 	%r147, -1;
	// begin inline asm
	shfl.sync.down.b32 %r123, %r124, %r125, %r146, %r147;
	// end inline asm
	mov.b32 	%f129, %r123;
	setp.gt.s32 	%p49, %r122, 30;
	setp.lt.f32 	%p50, %f443, %f129;
	selp.f32 	%f130, %f129, %f443, %p50;
	selp.f32 	%f131, %f443, %f130, %p49;
	mov.b32 	%r129, %f131;
	mov.b32 	%r130, 2;
	// begin inline asm
	shfl.sync.down.b32 %r128, %r129, %r130, %r146, %r147;
	// end inline asm
	mov.b32 	%f132, %r128;
	setp.gt.s32 	%p51, %r122, 29;
	setp.lt.f32 	%p52, %f131, %f132;
	selp.f32 	%f133, %f132, %f131, %p52;
	selp.f32 	%f134, %f131, %f133, %p51;
	mov.b32 	%r134, %f134;
	mov.b32 	%r135, 4;
	// begin inline asm
	shfl.sync.down.b32 %r133, %r134, %r135, %r146, %r147;
	// end inline asm
	mov.b32 	%f135, %r133;
	setp.gt.s32 	%p53, %r122, 27;
	setp.lt.f32 	%p54, %f134, %f135;
	selp.f32 	%f136, %f135, %f134, %p54;
	selp.f32 	%f137, %f134, %f136, %p53;
	mov.b32 	%r139, %f137;
	mov.b32 	%r140, 8;
	// begin inline asm
	shfl.sync.down.b32 %r138, %r139, %r140, %r146, %r147;
	// end inline asm
	mov.b32 	%f138, %r138;
	setp.gt.s32 	%p55, %r122, 23;
	setp.lt.f32 	%p56, %f137, %f138;
	selp.f32 	%f139, %f138, %f137, %p56;
	selp.f32 	%f140, %f137, %f139, %p55;
	mov.b32 	%r144, %f140;
	mov.b32 	%r145, 16;
	// begin inline asm
	shfl.sync.down.b32 %r143, %r144, %r145, %r146, %r147;
	// end inline asm
	mov.b32 	%f141, %r143;
	setp.gt.s32 	%p57, %r122, 15;
	setp.lt.f32 	%p58, %f140, %f141;
	selp.f32 	%f54, %f141, %f140, %p58;
	selp.f32 	%f444, %f140, %f54, %p57;
	setp.ne.s32 	%p59, %r122, 0;
	@%p59 bra 	$L__BB2_72;
	shr.u32 	%r148, %r48, 3;
	and.b32  	%r149, %r148, 124;
	mov.u32 	%r150, _ZZN3cub18CUB_300001_SM_10006detail6reduce28DeviceReduceSingleTileKernelINS2_10policy_hubIfjN4cuda3__47maximumIvEEE10Policy1000EPfSB_jS8_ffNS5_3std3__410__identityEEEvT0_T1_T2_T3_T4_T6_E12temp_storage;
	add.s32 	%r151, %r150, %r149;
	st.shared.f32 	[%r151+8], %f54;
$L__BB2_72:
	bar.sync 	0;
	setp.ne.s32 	%p60, %r48, 0;
	@%p60 bra 	$L__BB2_74;
	ld.shared.f32 	%f142, [_ZZN3cub18CUB_300001_SM_10006detail6reduce28DeviceReduceSingleTileKernelINS2_10policy_hubIfjN4cuda3__47maximumIvEEE10Policy1000EPfSB_jS8_ffNS5_3std3__410__identityEEEvT0_T1_T2_T3_T4_T6_E12temp_storage+12];
	setp.lt.f32 	%p61, %f444, %f142;
	selp.f32 	%f143, %f142, %f444, %p61;
	ld.shared.f32 	%f144, [_ZZN3cub18CUB_300001_SM_10006detail6reduce28DeviceReduceSingleTileKernelINS2_10policy_hubIfjN4cuda3__47maximumIvEEE10Policy1000EPfSB_jS8_ffNS5_3std3__410__identityEEEvT0_T1_T2_T3_T4_T6_E12temp_storage+16];
	setp.lt.f32 	%p62, %f143, %f144;
	selp.f32 	%f145, %f144, %f143, %p62;
	ld.shared.f32 	%f146, [_ZZN3cub18CUB_300001_SM_10006detail6reduce28DeviceReduceSingleTileKernelINS2_10policy_hubIfjN4cuda3__47maximumIvEEE10Policy1000EPfSB_jS8_ffNS5_3std3__410__identityEEEvT0_T1_T2_T3_T4_T6_E12temp_storage+20];
	setp.lt.f32 	%p63, %f145, %f146;
	selp.f32 	%f147, %f146, %f145, %p63;
	ld.shared.f32 	%f148, [_ZZN3cub18CUB_300001_SM_10006detail6reduce28DeviceReduceSingleTileKernelINS2_10policy_hubIfjN4cuda3__47maximumIvEEE10Policy1000EPfSB_jS8_ffNS5_3std3__410__identityEEEvT0_T1_T2_T3_T4_T6_E12temp_storage+24];
	setp.lt.f32 	%p64, %f147, %f148;
	selp.f32 	%f149, %f148, %f147, %p64;
	ld.shared.f32 	%f150, [_ZZN3cub18CUB_300001_SM_10006detail6reduce28DeviceReduceSingleTileKernelINS2_10policy_hubIfjN4cuda3__47maximumIvEEE10Policy1000EPfSB_jS8_ffNS5_3std3__410__identityEEEvT0_T1_T2_T3_T4_T6_E12temp_storage+28];
	setp.lt.f32 	%p65, %f149, %f150;
	selp.f32 	%f151, %f150, %f149, %p65;
	ld.shared.f32 	%f152, [_ZZN3cub18CUB_300001_SM_10006detail6reduce28DeviceReduceSingleTileKernelINS2_10policy_hubIfjN4cuda3__47maximumIvEEE10Policy1000EPfSB_jS8_ffNS5_3std3__410__identityEEEvT0_T1_T2_T3_T4_T6_E12temp_storage+32];
	setp.lt.f32 	%p66, %f151, %f152;
	selp.f32 	%f153, %f152, %f151, %p66;
	ld.shared.f32 	%f154, [_ZZN3cub18CUB_300001_SM_10006detail6reduce28DeviceReduceSingleTileKernelINS2_10policy_hubIfjN4cuda3__47maximumIvEEE10Policy1000EPfSB_jS8_ffNS5_3std3__410__identityEEEvT0_T1_T2_T3_T4_T6_E12temp_storage+36];
	setp.lt.f32 	%p67, %f153, %f154;
	selp.f32 	%f444, %f154, %f153, %p67;
$L__BB2_74:
	mov.u32 	%r391, %tid.x;
	setp.ne.s32 	%p249, %r391, 0;
	@%p249 bra 	$L__BB2_76;
	setp.lt.f32 	%p250, %f58, %f444;
	selp.f32 	%f417, %f444, %f58, %p250;
	st.global.f32 	[%rd1], %f417;
$L__BB2_76:
	ret;

}
	// .globl	_ZN3cub18CUB_300001_SM_10006detail6reduce18DeviceReduceKernelINS2_10policy_hubIfjN4cuda3__47maximumIvEEE10Policy1000EPfjS8_fNS5_3std3__410__identityEEEvT0_PT3_T1_NS0_13GridEvenShareISI_EET2_T4_
.visible .entry _ZN3cub18CUB_300001_SM_10006detail6reduce18DeviceReduceKernelINS2_10policy_hubIfjN4cuda3__47maximumIvEEE10Policy1000EPfjS8_fNS5_3std3__410__identityEEEvT0_PT3_T1_NS0_13GridEvenShareISI_EET2_T4_(
	.param .u64 .ptr .align 1 _ZN3cub18CUB_300001_SM_10006detail6reduce18DeviceReduceKernelINS2_10policy_hubIfjN4cuda3__47maximumIvEEE10Policy1000EPfjS8_fNS5_3std3__410__identityEEEvT0_PT3_T1_NS0_13GridEvenShareISI_EET2_T4__param_0,
	.param .u64 .ptr .align 1 _ZN3cub18CUB_300001_SM_10006detail6reduce18DeviceReduceKernelINS2_10policy_hubIfjN4cuda3__47maximumIvEEE10Policy1000EPfjS8_fNS5_3std3__410__identityEEEvT0_PT3_T1_NS0_13GridEvenShareISI_EET2_T4__param_1,
	.param .u32 _ZN3cub18CUB_300001_SM_10006detail6reduce18DeviceReduceKernelINS2_10policy_hubIfjN4cuda3__47maximumIvEEE10Policy1000EPfjS8_fNS5_3std3__410__identityEEEvT0_PT3_T1_NS0_13GridEvenShareISI_EET2_T4__param_2,
	.param .align 4 .b8 _ZN3cub18CUB_300001_SM_10006detail6reduce18DeviceReduceKernelINS2_10policy_hubIfjN4cuda3__47maximumIvEEE10Policy1000EPfjS8_fNS5_3std3__410__identityEEEvT0_PT3_T1_NS0_13GridEvenShareISI_EET2_T4__param_3[40],
	.param .align 1 .b8 _ZN3cub18CUB_300001_SM_10006detail6reduce18DeviceReduceKernelINS2_10policy_hubIfjN4cuda3__47maximumIvEEE10Policy1000EPfjS8_fNS5_3std3__410__identityEEEvT0_PT3_T1_NS0_13GridEvenShareISI_EET2_T4__param_4[1],
	.param .align 1 .b8 _ZN3cub18CUB_300001_SM_10006detail6reduce18DeviceReduceKernelINS2_10policy_hubIfjN4cuda3__47maximumIvEEE10Policy1000EPfjS8_fNS5_3std3__410__identityEEEvT0_PT3_T1_NS0_13GridEvenShareISI_EET2_T4__param_5[1]
)
.maxntid 256
{
	.reg .pred 	%p<249>;
	.reg .b32 	%r<478>;
	.reg .b32 	%f<439>;
	.reg .b64 	%rd<112>;
	// demoted variable
	.shared .align 4 .b8 _ZZN3cub18CUB_300001_SM_10006detail6reduce18DeviceReduceKernelINS2_10policy_hubIfjN4cuda3__47maximumIvEEE10Policy1000EPfjS8_fNS5_3std3__410__identityEEEvT0_PT3_T1_NS0_13GridEvenShareISI_EET2_T4_E12temp_storage[44];
	ld.param.u32 	%r1, [_ZN3cub18CUB_300001_SM_10006detail6reduce18DeviceReduceKernelINS2_10policy_hubIfjN4cuda3__47maximumIvEEE10Policy1000EPfjS8_fNS5_3std3__410__identityEEEvT0_PT3_T1_NS0_13GridEvenShareISI_EET2_T4__param_3+20];
	ld.param.u64 	%rd1, [_ZN3cub18CUB_300001_SM_10006detail6reduce18DeviceReduceKernelINS2_10policy_hubIfjN4cuda3__47maximumIvEEE10Policy1000EPfjS8_fNS5_3std3__410__identityEEEvT0_PT3_T1_NS0_13GridEvenShareISI_EET2_T4__param_0];
	ld.param.u32 	%r2, [_ZN3cub18CUB_300001_SM_10006detail6reduce18DeviceReduceKernelINS2_10policy_hubIfjN4cuda3__47maximumIvEEE10Policy1000EPfjS8_fNS5_3std3__410__identityEEEvT0_PT3_T1_NS0_13GridEvenShareISI_EET2_T4__param_3+24];
	mov.u32 	%r3, %ctaid.x;
	shl.b32 	%r4, %r2, 12;
	shl.b32 	%r5, %r3, 12;
	and.b64  	%rd3, %rd1, 15;
	setp.ne.s64 	%p1, %rd3, 0;
	@%p1 bra 	$L__BB3_36;
	sub.s32 	%r6, %r1, %r5;
	setp.gt.u32 	%p125, %r6, 4095;
	@%p125 bra 	$L__BB3_20;
	mov.u32 	%r7, %tid.x;
	setp.ge.u32 	%p190, %r7, %r6;
	mov.f32 	%f419, 0f00000000;
	mov.u32 	%r448, %r7;
	@%p190 bra 	$L__BB3_4;
	add.s32 	%r359, %r5, %r7;
	mul.wide.u32 	%rd97, %r359, 4;
	add.s64 	%rd96, %rd1, %rd97;
	// begin inline asm
	ld.global.nc.u32 %r358, [%rd96];
	// end inline asm
	mov.b32 	%f419, %r358;
	add.s32 	%r448, %r7, 256;
$L__BB3_4:
	setp.ge.u32 	%p191, %r448, %r6;
	@%p191 bra 	$L__BB3_11;
	not.b32 	%r360, %r448;
	add.s32 	%r10, %r1, %r360;
	and.b32  	%r361, %r10, 768;
	setp.eq.s32 	%p192, %r361, 768;
	@%p192 bra 	$L__BB3_8;
	add.s32 	%r446, %r448, %r5;
	shr.u32 	%r362, %r10, 8;
	add.s32 	%r363, %r362, 1;
	and.b32  	%r364, %r363, 3;
	neg.s32 	%r445, %r364;
$L__BB3_7:
	.pragma "nounroll";
	mul.wide.u32 	%rd99, %r446, 4;
	add.s64 	%rd98, %rd1, %rd99;
	// begin inline asm
	ld.global.nc.u32 %r365, [%rd98];
	// end inline asm
	mov.b32 	%f333, %r365;
	setp.lt.f32 	%p193, %f419, %f333;
	selp.f32 	%f419, %f333, %f419, %p193;
	add.s32 	%r448, %r448, 256;
	add.s32 	%r446, %r446, 256;
	add.s32 	%r445, %r445, 1;
	setp.ne.s32 	%p194, %r445, 0;
	@%p194 bra 	$L__BB3_7;
$L__BB3_8:
	sub.s32 	%r366, %r10, %r5;
	setp.lt.u32 	%p195, %r366, 768;
	@%p195 bra 	$L__BB3_11;
	add.s32 	%r450, %r448, 512;
	add.s32 	%r449, %r448, %r5;
$L__BB3_10:
	mul.wide.u32 	%rd104, %r449, 4;
	add.s64 	%rd100, %rd1, %rd104;
	// begin inline asm
	ld.global.nc.u32 %r367, [%rd100];
	// end inline asm
	mov.b32 	%f334, %r367;
	setp.lt.f32 	%p196, %f419, %f334;
	selp.f32 	%f335, %f334, %f419, %p196;
	add.s32 	%r371, %r449, 256;
	mul.wide.u32 	%rd105, %r371, 4;
	add.s64 	%rd101, %rd1, %rd105;
	// begin inline asm
	ld.global.nc.u32 %r368, [%rd101];
	// end inline asm
	mov.b32 	%f336, %r368;
	setp.lt.f32 	%p197, %f335, %f336;
	selp.f32 	%f337, %f336, %f335, %p197;
	add.s32 	%r372, %r449, 512;
	mul.wide.u32 	%rd106, %r372, 4;
	add.s64 	%rd102, %rd1, %rd106;
	// begin inline asm
	ld.global.nc.u32 %r369, [%rd102];
	// end inline asm
	mov.b32 	%f338, %r369;
	setp.lt.f32 	%p198, %f337, %f338;
	selp.f32 	%f339, %f338, %f337, %p198;
	add.s32 	%r373, %r449, 768;
	mul.wide.u32 	%rd107, %r373, 4;
	add.s64 	%rd103, %rd1, %rd107;
	// begin inline asm
	ld.global.nc.u32 %r370, [%rd103];
	// end inline asm
	mov.b32 	%f340, %r370;
	setp.lt.f32 	%p199, %f339, %f340;
	selp.f32 	%f419, %f340, %f339, %p199;
	add.s32 	%r24, %r450, 1024;
	add.s32 	%r374, %r450, 512;
	add.s32 	%r449, %r449, 1024;
	setp.lt.s32 	%p200, %r374, %r6;
	mov.u32 	%r450, %r24;
	@%p200 bra 	$L__BB3_10;
$L__BB3_11:
	setp.lt.u32 	%p201, %r6, 256;
	@%p201 bra 	$L__BB3_16;
	// begin inline asm
	mov.u32 %r413, %laneid;
	// end inline asm
	mov.b32 	%r415, %f419;
	mov.b32 	%r416, 1;
	mov.b32 	%r437, 31;
	mov.b32 	%r438, -1;
	// begin inline asm
	shfl.sync.down.b32 %r414, %r415, %r416, %r437, %r438;
	// end inline asm
	mov.b32 	%f388, %r414;
	setp.gt.s32 	%p229, %r413, 30;
	setp.lt.f32 	%p230, %f419, %f388;
	selp.f32 	%f389, %f388, %f419, %p230;
	selp.f32 	%f390, %f419, %f389, %p229;
	mov.b32 	%r420, %f390;
	mov.b32 	%r421, 2;
	// begin inline asm
	shfl.sync.down.b32 %r419, %r420, %r421, %r437, %r438;
	// end inline asm
	mov.b32 	%f391, %r419;
	setp.gt.s32 	%p231, %r413, 29;
	setp.lt.f32 	%p232, %f390, %f391;
	selp.f32 	%f392, %f391, %f390, %p232;
	selp.f32 	%f393, %f390, %f392, %p231;
	mov.b32 	%r425, %f393;
	mov.b32 	%r426, 4;
	// begin inline asm
	shfl.sync.down.b32 %r424, %r425, %r426, %r437, %r438;
	// end inline asm
	mov.b32 	%f394, %r424;
	setp.gt.s32 	%p233, %r413, 27;
	setp.lt.f32 	%p234, %f393, %f394;
	selp.f32 	%f395, %f394, %f393, %p234;
	selp.f32 	%f396, %f393, %f395, %p233;
	mov.b32 	%r430, %f396;
	mov.b32 	%r431, 8;
	// begin inline asm
	shfl.sync.down.b32 %r429, %r430, %r431, %r437, %r438;
	// end inline asm
	mov.b32 	%f397, %r429;
	setp.gt.s32 	%p235, %r413, 23;
	setp.lt.f32 	%p236, %f396, %f397;
	selp.f32 	%f398, %f397, %f396, %p236;
	selp.f32 	%f399, %f396, %f398, %p235;
	mov.b32 	%r435, %f399;
	mov.b32 	%r436, 16;
	// begin inline asm
	shfl.sync.down.b32 %r434, %r435, %r436, %r437, %r438;
	// end inline asm
	mov.b32 	%f400, %r434;
	setp.gt.s32 	%p237, %r413, 15;
	setp.lt.f32 	%p238, %f399, %f400;
	selp.f32 	%f10, %f400, %f399, %p238;
	selp.f32 	%f438, %f399, %f10, %p237;
	setp.ne.s32 	%p239, %r413, 0;
	@%p239 bra 	$L__BB3_14;
	shr.u32 	%r439, %r7, 3;
	and.b32  	%r440, %r439, 124;
	mov.u32 	%r441, _ZZN3cub18CUB_300001_SM_10006detail6reduce18DeviceReduceKernelINS2_10policy_hubIfjN4cuda3__47maximumIvEEE10Policy1000EPfjS8_fNS5_3std3__410__identityEEEvT0_PT3_T1_NS0_13GridEvenShareISI_EET2_T4_E12temp_storage;
	add.s32 	%r442, %r441, %r440;
	st.shared.f32 	[%r442+8], %f10;
$L__BB3_14:
	bar.sync 	0;
	setp.ne.s32 	%p240, %r7, 0;
	@%p240 bra 	$L__BB3_71;
	ld.shared.f32 	%f401, [_ZZN3cub18CUB_300001_SM_10006detail6reduce18DeviceReduceKernelINS2_10policy_hubIfjN4cuda3__47maximumIvEEE10Policy1000EPfjS8_fNS5_3std3__410__identityEEEvT0_PT3_T1_NS0_13GridEvenShareISI_EET2_T4_E12temp_storage+12];
	setp.lt.f32 	%p241, %f438, %f401;
	selp.f32 	%f402, %f401, %f438, %p241;
	ld.shared.f32 	%f403, [_ZZN3cub18CUB_300001_SM_10006detail6reduce18DeviceReduceKernelINS2_10policy_hubIfjN4cuda3__47maximumIvEEE10Policy1000EPfjS8_fNS5_3std3__410__identityEEEvT0_PT3_T1_NS0_13GridEvenShareISI_EET2_T4_E12temp_storage+16];
	setp.lt.f32 	%p242, %f402, %f403;
	selp.f32 	%f404, %f403, %f402, %p242;
	ld.shared.f32 	%f405, [_ZZN3cub18CUB_300001_SM_10006detail6reduce18DeviceReduceKernelINS2_10policy_hubIfjN4cuda3__47maximumIvEEE10Policy1000EPfjS8_fNS5_3std3__410__identityEEEvT0_PT3_T1_NS0_13GridEvenShareISI_EET2_T4_E12temp_storage+20];
	setp.lt.f32 	%p243, %f404, %f405;
	selp.f32 	%f406, %f405, %f404, %p243;
	ld.shared.f32 	%f407, [_ZZN3cub18CUB_300001_SM_10006detail6reduce18DeviceReduceKernelINS2_10policy_hubIfjN4cuda3__47maximumIvEEE10Policy1000EPfjS8_fNS5_3std3__410__identityEEEvT0_PT3_T1_NS0_13GridEvenShareISI_EET2_T4_E12temp_storage+24];
	setp.lt.f32 	%p244, %f406, %f407;
	selp.f32 	%f408, %f407, %f406, %p244;
	ld.shared.f32 	%f409, [_ZZN3cub18CUB_300001_SM_10006detail6reduce18DeviceReduceKernelINS2_10policy_hubIfjN4cuda3__47maximumIvEEE10Policy1000EPfjS8_fNS5_3std3__410__identityEEEvT0_PT3_T1_NS0_13GridEvenShareISI_EET2_T4_E12temp_storage+28];
	setp.lt.f32 	%p245, %f408, %f409;
	selp.f32 	%f410, %f409, %f408, %p245;
	ld.shared.f32 	%f411, [_ZZN3cub18CUB_300001_SM_10006detail6reduce18DeviceReduceKernelINS2_10policy_hubIfjN4cuda3__47maximumIvEEE10Policy1000EPfjS8_fNS5_3std3__410__identityEEEvT0_PT3_T1_NS0_13GridEvenShareISI_EET2_T4_E12temp_storage+32];
	setp.lt.f32 	%p246, %f410, %f411;
	selp.f32 	%f412, %f411, %f410, %p246;
	ld.shared.f32 	%f413, [_ZZN3cub18CUB_300001_SM_10006detail6reduce18DeviceReduceKernelINS2_10policy_hubIfjN4cuda3__47maximumIvEEE10Policy1000EPfjS8_fNS5_3std3__410__identityEEEvT0_PT3_T1_NS0_13GridEvenShareISI_EET2_T4_E12temp_storage+36];
	setp.lt.f32 	%p247, %f412, %f413;
	selp.f32 	%f438, %f413, %f412, %p247;
	bra.uni 	$L__BB3_71;
$L__BB3_16:
	// begin inline asm
	mov.u32 %r375, %laneid;
	// end inline asm
	and.b32  	%r401, %r7, 992;
	add.s32 	%r402, %r401, 32;
	setp.gt.u32 	%p202, %r402, %r6;
	not.b32 	%r403, %r401;
	add.s32 	%r404, %r6, %r403;
	selp.b32 	%r399, %r404, 31, %p202;
	mov.b32 	%r377, %f419;
	mov.b32 	%r378, 1;
	mov.b32 	%r400, -1;
	// begin inline asm
	shfl.sync.down.b32 %r376, %r377, %r378, %r399, %r400;
	// end inline asm
	mov.b32 	%f341, %r376;
	setp.lt.s32 	%p203, %r375, %r399;
	setp.lt.f32 	%p204, %f419, %f341;
	selp.f32 	%f342, %f341, %f419, %p204;
	selp.f32 	%f343, %f342, %f419, %p203;
	mov.b32 	%r382, %f343;
	mov.b32 	%r383, 2;
	// begin inline asm
	shfl.sync.down.b32 %r381, %r382, %r383, %r399, %r400;
	// end inline asm
	mov.b32 	%f344, %r381;
	add.s32 	%r405, %r375, 2;
	setp.gt.s32 	%p205, %r405, %r399;
	setp.lt.f32 	%p206, %f343, %f344;
	selp.f32 	%f345, %f344, %f343, %p206;
	selp.f32 	%f346, %f343, %f345, %p205;
	mov.b32 	%r387, %f346;
	mov.b32 	%r388, 4;
	// begin inline asm
	shfl.sync.down.b32 %r386, %r387, %r388, %r399, %r400;
	// end inline asm
	mov.b32 	%f347, %r386;
	add.s32 	%r406, %r375, 4;
	setp.gt.s32 	%p207, %r406, %r399;
	setp.lt.f32 	%p208, %f346, %f347;
	selp.f32 	%f348, %f347, %f346, %p208;
	selp.f32 	%f349, %f346, %f348, %p207;
	mov.b32 	%r392, %f349;
	mov.b32 	%r393, 8;
	// begin inline asm
	shfl.sync.down.b32 %r391, %r392, %r393, %r399, %r400;
	// end inline asm
	mov.b32 	%f350, %r391;
	add.s32 	%r407, %r375, 8;
	setp.gt.s32 	%p209, %r407, %r399;
	setp.lt.f32 	%p210, %f349, %f350;
	selp.f32 	%f351, %f350, %f349, %p210;
	selp.f32 	%f352, %f349, %f351, %p209;
	mov.b32 	%r397, %f352;
	mov.b32 	%r398, 16;
	// begin inline asm
	shfl.sync.down.b32 %r396, %r397, %r398, %r399, %r400;
	// end inline asm
	mov.b32 	%f353, %r396;
	add.s32 	%r408, %r375, 16;
	setp.gt.s32 	%p211, %r408, %r399;
	setp.lt.f32 	%p212, %f352, %f353;
	selp.f32 	%f354, %f353, %f352, %p212;
	selp.f32 	%f438, %f352, %f354, %p211;
	setp.ne.s32 	%p213, %r375, 0;
	@%p213 bra 	$L__BB3_18;
	shr.u32 	%r409, %r7, 3;
	and.b32  	%r410, %r409, 124;
	mov.u32 	%r411, _ZZN3cub18CUB_300001_SM_10006detail6reduce18DeviceReduceKernelINS2_10policy_hubIfjN4cuda3__47maximumIvEEE10Policy1000EPfjS8_fNS5_3std3__410__identityEEEvT0_PT3_T1_NS0_13GridEvenShareISI_EET2_T4_E12temp_storage;
	add.s32 	%r412, %r411, %r410;
	st.shared.f32 	[%r412+8], %f438;
$L__BB3_18:
	bar.sync 	0;
	setp.ne.s32 	%p214, %r7, 0;
	@%p214 bra 	$L__BB3_71;
	setp.gt.u32 	%p215, %r6, 32;
	ld.shared.f32 	%f355, [_ZZN3cub18CUB_300001_SM_10006detail6reduce18DeviceReduceKernelINS2_10policy_hubIfjN4cuda3__47maximumIvEEE10Policy1000EPfjS8_fNS5_3std3__410__identityEEEvT0_PT3_T1_NS0_13GridEvenShareISI_EET2_T4_E12temp_storage+12];
	setp.lt.f32 	%p216, %f438, %f355;
	selp.f32 	%f357, %f355, %f438, %p216;
	selp.f32 	%f358, %f357, %f438, %p215;
	setp.gt.u32 	%p217, %r6, 64;
	ld.shared.f32 	%f360, [_ZZN3cub18CUB_300001_SM_10006detail6reduce18DeviceReduceKernelINS2_10policy_hubIfjN4cuda3__47maximumIvEEE10Policy1000EPfjS8_fNS5_3std3__410__identityEEEvT0_PT3_T1_NS0_13GridEvenShareISI_EET2_T4_E12temp_storage+16];
	setp.lt.f32 	%p218, %f358, %f360;
	selp.f32 	%f362, %f360, %f358, %p218;
	selp.f32 	%f363, %f362, %f358, %p217;
	setp.gt.u32 	%p219, %r6, 96;
	ld.shared.f32 	%f365, [_ZZN3cub18CUB_300001_SM_10006detail6reduce18DeviceReduceKernelINS2_10policy_hubIfjN4cuda3__47maximumIvEEE10Policy1000EPfjS8_fNS5_3std3__410__identityEEEvT0_PT3_T1_NS0_13GridEvenShareISI_EET2_T4_E12temp_storage+20];
	setp.lt.f32 	%p220, %f363, %f365;
	selp.f32 	%f367, %f365, %f363, %p220;
	selp.f32 	%f368, %f367, %f363, %p219;
	setp.gt.u32 	%p221, %r6, 128;
	ld.shared.f32 	%f370, [_ZZN3cub18CUB_300001_SM_10006detail6reduce18DeviceReduceKernelINS2_10policy_hubIfjN4cuda3__47maximumIvEEE10Policy1000EPfjS8_fNS5_3std3__410__identityEEEvT0_PT3_T1_NS0_13GridEvenShareISI_EET2_T4_E12temp_storage+24];
	setp.lt.f32 	%p222, %f368, %f370;
	selp.f32 	%f372, %f370, %f368, %p222;
	selp.f32 	%f373, %f372, %f368, %p221;
	setp.gt.u32 	%p223, %r6, 160;
	ld.shared.f32 	%f375, [_ZZN3cub18CUB_300001_SM_10006detail6reduce18DeviceReduceKernelINS2_10policy_hubIfjN4cuda3__47maximumIvEEE10Policy1000EPfjS8_fNS5_3std3__410__identityEEEvT0_PT3_T1_NS0_13GridEvenShareISI_EET2_T4_E12temp_storage+28];
	setp.lt.f32 	%p224, %f373, %f375;
	selp.f32 	%f377, %f375, %f373, %p224;
	selp.f32 	%f378, %f377, %f373, %p223;
	setp.gt.u32 	%p225, %r6, 192;
	ld.shared.f32 	%f380, [_ZZN3cub18CUB_300001_SM_10006detail6reduce18DeviceReduceKernelINS2_10policy_hubIfjN4cuda3__47maximumIvEEE10Policy1000EPfjS8_fNS5_3std3__410__identityEEEvT0_PT3_T1_NS0_13GridEvenShareISI_EET2_T4_E12temp_storage+32];
	setp.lt.f32 	%p226, %f378, %f380;
	selp.f32 	%f382, %f380, %f378, %p226;
	selp.f32 	%f383, %f382, %f378, %p225;
	setp.gt.u32 	%p227, %r6, 224;
	ld.shared.f32 	%f385, [_ZZN3cub18CUB_300001_SM_10006detail6reduce18DeviceReduceKernelINS2_10policy_hubIfjN4cuda3__47maximumIvEEE10Policy1000EPfjS8_fNS5_3std3__410__identityEEEvT0_PT3_T1_NS0_13GridEvenShareISI_EET2_T4_E12temp_storage+36];
	setp.lt.f32 	%p228, %f383, %f385;
	selp.f32 	%f387, %f385, %f383, %p228;
	selp.f32 	%f438, %f387, %f383, %p227;
	bra.uni 	$L__BB3_71;
$L__BB3_20:
	mov.u32 	%r26, %tid.x;
	shl.b32 	%r27, %r26, 2;
	add.s32 	%r274, %r5, %r27;
	mul.wide.u32 	%rd72, %r274, 4;
	add.s64 	%rd62, %rd1, %rd72;
	// begin inline asm
	ld.global.nc.v2.u64 {%rd60, %rd61}, [%rd62];
	// end inline asm
	mov.b64 	{%r275, %r276}, %rd61;
	mov.b64 	{%r277, %r278}, %rd60;
	mov.b32 	%f235, %r278;
	mov.b32 	%f236, %r277;
	mov.b32 	%f237, %r276;
	mov.b32 	%f238, %r275;
	add.s64 	%rd65, %rd62, 4096;
	// begin inline asm
	ld.global.nc.v2.u64 {%rd63, %rd64}, [%rd65];
	// end inline asm
	mov.b64 	{%r279, %r280}, %rd64;
	mov.b64 	{%r281, %r282}, %rd63;
	mov.b32 	%f239, %r282;
	mov.b32 	%f240, %r281;
	mov.b32 	%f241, %r280;
	mov.b32 	%f242, %r279;
	add.s64 	%rd68, %rd62, 8192;
	// begin inline asm
	ld.global.nc.v2.u64 {%rd66, %rd67}, [%rd68];
	// end inline asm
	mov.b64 	{%r283, %r284}, %rd67;
	mov.b64 	{%r285, %r286}, %rd66;
	mov.b32 	%f243, %r286;
	mov.b32 	%f244, %r285;
	mov.b32 	%f245, %r284;
	mov.b32 	%f246, %r283;
	add.s64 	%rd71, %rd62, 12288;
	// begin inline asm
	ld.global.nc.v2.u64 {%rd69, %rd70}, [%rd71];
	// end inline asm
	mov.b64 	{%r287, %r288}, %rd70;
	mov.b64 	{%r289, %r290}, %rd69;
	mov.b32 	%f247, %r290;
	mov.b32 	%f248, %r289;
	mov.b32 	%f249, %r288;
	mov.b32 	%f250, %r287;
	setp.lt.f32 	%p126, %f236, %f235;
	selp.f32 	%f251, %f235, %f236, %p126;
	setp.lt.f32 	%p127, %f238, %f237;
	selp.f32 	%f252, %f237, %f238, %p127;
	setp.lt.f32 	%p128, %f240, %f239;
	selp.f32 	%f253, %f239, %f240, %p128;
	setp.lt.f32 	%p129, %f242, %f241;
	selp.f32 	%f254, %f241, %f242, %p129;
	setp.lt.f32 	%p130, %f244, %f243;
	selp.f32 	%f255, %f243, %f244, %p130;
	setp.lt.f32 	%p131, %f246, %f245;
	selp.f32 	%f256, %f245, %f246, %p131;
	setp.lt.f32 	%p132, %f248, %f247;
	selp.f32 	%f257, %f247, %f248, %p132;
	setp.lt.f32 	%p133, %f250, %f249;
	selp.f32 	%f258, %f249, %f250, %p133;
	setp.lt.f32 	%p134, %f251, %f252;
	selp.f32 	%f259, %f252, %f251, %p134;
	setp.lt.f32 	%p135, %f253, %f254;
	selp.f32 	%f260, %f254, %f253, %p135;
	setp.lt.f32 	%p136, %f255, %f256;
	selp.f32 	%f261, %f256, %f255, %p136;
	setp.lt.f32 	%p137, %f257, %f258;
	selp.f32 	%f262, %f258, %f257, %p137;
	setp.lt.f32 	%p138, %f259, %f260;
	selp.f32 	%f263, %f260, %f259, %p138;
	setp.lt.f32 	%p139, %f261, %f262;
	selp.f32 	%f264, %f262, %f261, %p139;
	setp.lt.f32 	%p140, %f263, %f264;
	selp.f32 	%f425, %f264, %f263, %p140;
	setp.lt.u32 	%p141, %r6, %r4;
	@%p141 bra 	$L__BB3_32;
	add.s32 	%r28, %r4, %r5;
	add.s32 	%r452, %r28, 256;
	add.s32 	%r451, %r28, %r26;
	mov.b32 	%r453, 0;
$L__BB3_22:
	add.s32 	%r5, %r5, %r4;
	add.s32 	%r292, %r1, -4096;
	setp.gt.u32 	%p142, %r5, %r292;
	@%p142 bra 	$L__BB3_24;
	add.s32 	%r293, %r5, %r27;
	mul.wide.u32 	%rd85, %r293, 4;
	add.s64 	%rd75, %rd1, %rd85;
	// begin inline asm
	ld.global.nc.v2.u64 {%rd73, %rd74}, [%rd75];
	// end inline asm
	mov.b64 	{%r294, %r295}, %rd74;
	mov.b64 	{%r296, %r297}, %rd73;
	mov.b32 	%f265, %r297;
	mov.b32 	%f266, %r296;
	mov.b32 	%f267, %r295;
	mov.b32 	%f268, %r294;
	add.s64 	%rd78, %rd75, 4096;
	// begin inline asm
	ld.global.nc.v2.u64 {%rd76, %rd77}, [%rd78];
	// end inline asm
	mov.b64 	{%r298, %r299}, %rd77;
	mov.b64 	{%r300, %r301}, %rd76;
	mov.b32 	%f269, %r301;
	mov.b32 	%f270, %r300;
	mov.b32 	%f271, %r299;
	mov.b32 	%f272, %r298;
	add.s64 	%rd81, %rd75, 8192;
	// begin inline asm
	ld.global.nc.v2.u64 {%rd79, %rd80}, [%rd81];
	// end inline asm
	mov.b64 	{%r302, %r303}, %rd80;
	mov.b64 	{%r304, %r305}, %rd79;
	mov.b32 	%f273, %r305;
	mov.b32 	%f274, %r304;
	mov.b32 	%f275, %r303;
	mov.b32 	%f276, %r302;
	add.s64 	%rd84, %rd75, 12288;
	// begin inline asm
	ld.global.nc.v2.u64 {%rd82, %rd83}, [%rd84];
	// end inline asm
	mov.b64 	{%r306, %r307}, %rd83;
	mov.b64 	{%r308, %r309}, %rd82;
	mov.b32 	%f277, %r309;
	mov.b32 	%f278, %r308;
	mov.b32 	%f279, %r307;
	mov.b32 	%f280, %r306;
	setp.lt.f32 	%p143, %f425, %f266;
	selp.f32 	%f281, %f266, %f425, %p143;
	setp.lt.f32 	%p144, %f265, %f268;
	selp.f32 	%f282, %f268, %f265, %p144;
	setp.lt.f32 	%p145, %f267, %f270;
	selp.f32 	%f283, %f270, %f267, %p145;
	setp.lt.f32 	%p146, %f269, %f272;
	selp.f32 	%f284, %f272, %f269, %p146;
	setp.lt.f32 	%p147, %f271, %f274;
	selp.f32 	%f285, %f274, %f271, %p147;
	setp.lt.f32 	%p148, %f273, %f276;
	selp.f32 	%f286, %f276, %f273, %p148;
	setp.lt.f32 	%p149, %f275, %f278;
	selp.f32 	%f287, %f278, %f275, %p149;
	setp.lt.f32 	%p150, %f277, %f280;
	selp.f32 	%f288, %f280, %f277, %p150;
	setp.lt.f32 	%p151, %f281, %f282;
	selp.f32 	%f289, %f282, %f281, %p151;
	setp.lt.f32 	%p152, %f283, %f284;
	selp.f32 	%f290, %f284, %f283, %p152;
	setp.lt.f32 	%p153, %f285, %f286;
	selp.f32 	%f291, %f286, %f285, %p153;
	setp.lt.f32 	%p154, %f287, %f288;
	selp.f32 	%f292, %f288, %f287, %p154;
	setp.lt.f32 	%p155, %f289, %f290;
	selp.f32 	%f293, %f290, %f289, %p155;
	setp.lt.f32 	%p156, %f291, %f292;
	selp.f32 	%f294, %f292, %f291, %p156;
	setp.lt.f32 	%p157, %f293, %f294;
	selp.f32 	%f295, %f294, %f293, %p157;
	setp.lt.f32 	%p158, %f295, %f279;
	selp.f32 	%f425, %f279, %f295, %p158;
	sub.s32 	%r310, %r1, %r5;
	setp.lt.u32 	%p159, %r310, %r4;
	add.s32 	%r453, %r453, 1;
	add.s32 	%r452, %r452, %r4;
	add.s32 	%r451, %r451, %r4;
	@%p159 bra 	$L__BB3_32;
	bra.uni 	$L__BB3_22;
$L__BB3_24:
	setp.le.u32 	%p160, %r1, %r5;
	@%p160 bra 	$L__BB3_32;
	sub.s32 	%r39, %r1, %r5;
	setp.ge.s32 	%p161, %r26, %r39;
	@%p161 bra 	$L__BB3_32;
	not.b32 	%r311, %r26;
	add.s32 	%r312, %r1, %r311;
	sub.s32 	%r313, %r312, %r28;
	mul.lo.s32 	%r314, %r2, %r453;
	shl.b32 	%r315, %r314, 12;
	sub.s32 	%r40, %r313, %r315;
	shr.u32 	%r316, %r312, 8;
	add.s32 	%r41, %r316, 1;
	and.b32  	%r317, %r312, 768;
	setp.eq.s32 	%p162, %r317, 768;
	mov.u32 	%r458, %r26;
	@%p162 bra 	$L__BB3_29;
	and.b32  	%r318, %r41, 3;
	neg.s32 	%r455, %r318;
	mov.u32 	%r458, %r26;
$L__BB3_28:
	.pragma "nounroll";
	mul.wide.u32 	%rd87, %r451, 4;
	add.s64 	%rd86, %rd1, %rd87;
	// begin inline asm
	ld.global.nc.u32 %r319, [%rd86];
	// end inline asm
	mov.b32 	%f297, %r319;
	setp.lt.f32 	%p163, %f425, %f297;
	selp.f32 	%f425, %f297, %f425, %p163;
	add.s32 	%r458, %r458, 256;
	add.s32 	%r451, %r451, 256;
	add.s32 	%r455, %r455, 1;
	setp.ne.s32 	%p164, %r455, 0;
	@%p164 bra 	$L__BB3_28;
$L__BB3_29:
	setp.lt.u32 	%p165, %r40, 768;
	@%p165 bra 	$L__BB3_32;
	add.s32 	%r460, %r458, 512;
	add.s32 	%r459, %r458, %r452;
$L__BB3_31:
	add.s32 	%r324, %r459, -256;
	mul.wide.u32 	%rd92, %r324, 4;
	add.s64 	%rd88, %rd1, %rd92;
	// begin inline asm
	ld.global.nc.u32 %r320, [%rd88];
	// end inline asm
	mov.b32 	%f298, %r320;
	setp.lt.f32 	%p166, %f425, %f298;
	selp.f32 	%f299, %f298, %f425, %p166;
	mul.wide.u32 	%rd93, %r459, 4;
	add.s64 	%rd89, %rd1, %rd93;
	// begin inline asm
	ld.global.nc.u32 %r321, [%rd89];
	// end inline asm
	mov.b32 	%f300, %r321;
	setp.lt.f32 	%p167, %f299, %f300;
	selp.f32 	%f301, %f300, %f299, %p167;
	add.s32 	%r325, %r459, 256;
	mul.wide.u32 	%rd94, %r325, 4;
	add.s64 	%rd90, %rd1, %rd94;
	// begin inline asm
	ld.global.nc.u32 %r322, [%rd90];
	// end inline asm
	mov.b32 	%f302, %r322;
	setp.lt.f32 	%p168, %f301, %f302;
	selp.f32 	%f303, %f302, %f301, %p168;
	add.s32 	%r326, %r459, 512;
	mul.wide.u32 	%rd95, %r326, 4;
	add.s64 	%rd91, %rd1, %rd95;
	// begin inline asm
	ld.global.nc.u32 %r323, [%rd91];
	// end inline asm
	mov.b32 	%f304, %r323;
	setp.lt.f32 	%p169, %f303, %f304;
	selp.f32 	%f425, %f304, %f303, %p169;
	add.s32 	%r54, %r460, 1024;
	add.s32 	%r327, %r460, 512;
	add.s32 	%r459, %r459, 1024;
	setp.lt.s32 	%p170, %r327, %r39;
	mov.u32 	%r460, %r54;
	@%p170 bra 	$L__BB3_31;
$L__BB3_32:
	// begin inline asm
	mov.u32 %r328, %laneid;
	// end inline asm
	mov.b32 	%r330, %f425;
	mov.b32 	%r331, 1;
	mov.b32 	%r352, 31;
	mov.b32 	%r353, -1;
	// begin inline asm
	shfl.sync.down.b32 %r329, %r330, %r331, %r352, %r353;
	// end inline asm
	mov.b32 	%f305, %r329;
	setp.gt.s32 	%p171, %r328, 30;
	setp.lt.f32 	%p172, %f425, %f305;
	selp.f32 	%f306, %f305, %f425, %p172;
	selp.f32 	%f307, %f425, %f306, %p171;
	mov.b32 	%r335, %f307;
	mov.b32 	%r336, 2;
	// begin inline asm
	shfl.sync.down.b32 %r334, %r335, %r336, %r352, %r353;
	// end inline asm
	mov.b32 	%f308, %r334;
	setp.gt.s32 	%p173, %r328, 29;
	setp.lt.f32 	%p174, %f307, %f308;
	selp.f32 	%f309, %f308, %f307, %p174;
	selp.f32 	%f310, %f307, %f309, %p173;
	mov.b32 	%r340, %f310;
	mov.b32 	%r341, 4;
	// begin inline asm
	shfl.sync.down.b32 %r339, %r340, %r341, %r352, %r353;
	// end inline asm
	mov.b32 	%f311, %r339;
	setp.gt.s32 	%p175, %r328, 27;
	setp.lt.f32 	%p176, %f310, %f311;
	selp.f32 	%f312, %f311, %f310, %p176;
	selp.f32 	%f313, %f310, %f312, %p175;
	mov.b32 	%r345, %f313;
	mov.b32 	%r346, 8;
	// begin inline asm
	shfl.sync.down.b32 %r344, %r345, %r346, %r352, %r353;
	// end inline asm
	mov.b32 	%f314, %r344;
	setp.gt.s32 	%p177, %r328, 23;
	setp.lt.f32 	%p178, %f313, %f314;
	selp.f32 	%f315, %f314, %f313, %p178;
	selp.f32 	%f316, %f313, %f315, %p177;
	mov.b32 	%r350, %f316;
	mov.b32 	%r351, 16;
	// begin inline asm
	shfl.sync.down.b32 %r349, %r350, %r351, %r352, %r353;
	// end inline asm
	mov.b32 	%f317, %r349;
	setp.gt.s32 	%p179, %r328, 15;
	setp.lt.f32 	%p180, %f316, %f317;
	selp.f32 	%f25, %f317, %f316, %p180;
	selp.f32 	%f438, %f316, %f25, %p179;
	setp.ne.s32 	%p181, %r328, 0;
	@%p181 bra 	$L__BB3_34;
	shr.u32 	%r354, %r26, 3;
	and.b32  	%r355, %r354, 124;
	mov.u32 	%r356, _ZZN3cub18CUB_300001_SM_10006detail6reduce18DeviceReduceKernelINS2_10policy_hubIfjN4cuda3__47maximumIvEEE10Policy1000EPfjS8_fNS5_3std3__410__identityEEEvT0_PT3_T1_NS0_13GridEvenShareISI_EET2_T4_E12temp_storage;
	add.s32 	%r357, %r356, %r355;
	st.shared.f32 	[%r357+8], %f25;
$L__BB3_34:
	bar.sync 	0;
	setp.ne.s32 	%p182, %r26, 0;
	@%p182 bra 	$L__BB3_71;
	ld.shared.f32 	%f318, [_ZZN3cub18CUB_300001_SM_10006detail6reduce18DeviceReduceKernelINS2_10policy_hubIfjN4cuda3__47maximumIvEEE10Policy1000EPfjS8_fNS5_3std3__410__identityEEEvT0_PT3_T1_NS0_13GridEvenShareISI_EET2_T4_E12temp_storage+12];
	setp.lt.f32 	%p183, %f438, %f318;
	selp.f32 	%f319, %f318, %f438, %p183;
	ld.shared.f32 	%f320, [_ZZN3cub18CUB_300001_SM_10006detail6reduce18DeviceReduceKernelINS2_10policy_hubIfjN4cuda3__47maximumIvEEE10Policy1000EPfjS8_fNS5_3std3__410__identityEEEvT0_PT3_T1_NS0_13GridEvenShareISI_EET2_T4_E12temp_storage+16];
	setp.lt.f32 	%p184, %f319, %f320;
	selp.f32 	%f321, %f320, %f319, %p184;
	ld.shared.f32 	%f322, [_ZZN3cub18CUB_300001_SM_10006detail6reduce18DeviceReduceKernelINS2_10policy_hubIfjN4cuda3__47maximumIvEEE10Policy1000EPfjS8_fNS5_3std3__410__identityEEEvT0_PT3_T1_NS0_13GridEvenShareISI_EET2_T4_E12temp_storage+20];
	setp.lt.f32 	%p185, %f321, %f322;
	selp.f32 	%f323, %f322, %f321, %p185;
	ld.shared.f32 	%f324, [_ZZN3cub18CUB_300001_SM_10006detail6reduce18DeviceReduceKernelINS2_10policy_hubIfjN4cuda3__47maximumIvEEE10Policy1000EPfjS8_fNS5_3std3__410__identityEEEvT0_PT3_T1_NS0_13GridEvenShareISI_EET2_T4_E12temp_storage+24];
	setp.lt.f32 	%p186, %f323, %f324;
	selp.f32 	%f325, %f324, %f323, %p186;
	ld.shared.f32 	%f326, [_ZZN3cub18CUB_300001_SM_10006detail6reduce18DeviceReduceKernelINS2_10policy_hubIfjN4cuda3__47maximumIvEEE10Policy1000EPfjS8_fNS5_3std3__410__identityEEEvT0_PT3_T1_NS0_13GridEvenShareISI_EET2_T4_E12temp_storage+28];
	setp.lt.f32 	%p187, %f325, %f326;
	selp.f32 	%f327, %f326, %f325, %p187;
	ld.shared.f32 	%f328, [_ZZN3cub18CUB_300001_SM_10006detail6reduce18DeviceReduceKernelINS2_10policy_hubIfjN4cuda3__47maximumIvEEE10Policy1000EPfjS8_fNS5_3std3__410__identityEEEvT0_PT3_T1_NS0_13GridEvenShareISI_EET2_T4_E12temp_storage+32];
	setp.lt.f32 	%p188, %f327, %f328;
	selp.f32 	%f329, %f328, %f327, %p188;
	ld.shared.f32 	%f330, [_ZZN3cub18CUB_300001_SM_10006detail6reduce18DeviceReduceKernelINS2_10policy_hubIfjN4cuda3__47maximumIvEEE10Policy1000EPfjS8_fNS5_3std3__410__identityEEEvT0_PT3_T1_NS0_13GridEvenShareISI_EET2_T4_E12temp_storage+36];
	setp.lt.f32 	%p189, %f329, %f330;
	selp.f32 	%f438, %f330, %f329, %p189;
	bra.uni 	$L__BB3_71;
$L__BB3_36:
	sub.s32 	%r56, %r1, %r5;
	setp.gt.u32 	%p2, %r56, 4095;
	@%p2 bra 	$L__BB3_55;
	mov.u32 	%r57, %tid.x;
	setp.ge.u32 	%p67, %r57, %r56;
	mov.f32 	%f431, 0f00000000;
	mov.u32 	%r465, %r57;
	@%p67 bra 	$L__BB3_39;
	add.s32 	%r190, %r5, %r57;
	mul.wide.u32 	%rd49, %r190, 4;
	add.s64 	%rd48, %rd1, %rd49;
	// begin inline asm
	ld.global.nc.u32 %r189, [%rd48];
	// end inline asm
	mov.b32 	%f431, %r189;
	add.s32 	%r465, %r57, 256;
$L__BB3_39:
	setp.ge.u32 	%p68, %r465, %r56;
	@%p68 bra 	$L__BB3_46;
	not.b32 	%r191, %r465;
	add.s32 	%r60, %r1, %r191;
	and.b32  	%r192, %r60, 768;
	setp.eq.s32 	%p69, %r192, 768;
	@%p69 bra 	$L__BB3_43;
	add.s32 	%r463, %r465, %r5;
	shr.u32 	%r193, %r60, 8;
	add.s32 	%r194, %r193, 1;
	and.b32  	%r195, %r194, 3;
	neg.s32 	%r462, %r195;
$L__BB3_42:
	.pragma "nounroll";
	mul.wide.u32 	%rd51, %r463, 4;
	add.s64 	%rd50, %rd1, %rd51;
	// begin inline asm
	ld.global.nc.u32 %r196, [%rd50];
	// end inline asm
	mov.b32 	%f154, %r196;
	setp.lt.f32 	%p70, %f431, %f154;
	selp.f32 	%f431, %f154, %f431, %p70;
	add.s32 	%r465, %r465, 256;
	add.s32 	%r463, %r463, 256;
	add.s32 	%r462, %r462, 1;
	setp.ne.s32 	%p71, %r462, 0;
	@%p71 bra 	$L__BB3_42;
$L__BB3_43:
	sub.s32 	%r197, %r60, %r5;
	setp.lt.u32 	%p72, %r197, 768;
	@%p72 bra 	$L__BB3_46;
	add.s32 	%r467, %r465, 512;
	add.s32 	%r466, %r465, %r5;
$L__BB3_45:
	mul.wide.u32 	%rd56, %r466, 4;
	add.s64 	%rd52, %rd1, %rd56;
	// begin inline asm
	ld.global.nc.u32 %r198, [%rd52];
	// end inline asm
	mov.b32 	%f155, %r198;
	setp.lt.f32 	%p73, %f431, %f155;
	selp.f32 	%f156, %f155, %f431, %p73;
	add.s32 	%r202, %r466, 256;
	mul.wide.u32 	%rd57, %r202, 4;
	add.s64 	%rd53, %rd1, %rd57;
	// begin inline asm
	ld.global.nc.u32 %r199, [%rd53];
	// end inline asm
	mov.b32 	%f157, %r199;
	setp.lt.f32 	%p74, %f156, %f157;
	selp.f32 	%f158, %f157, %f156, %p74;
	add.s32 	%r203, %r466, 512;
	mul.wide.u32 	%rd58, %r203, 4;
	add.s64 	%rd54, %rd1, %rd58;
	// begin inline asm
	ld.global.nc.u32 %r200, [%rd54];
	// end inline asm
	mov.b32 	%f159, %r200;
	setp.lt.f32 	%p75, %f158, %f159;
	selp.f32 	%f160, %f159, %f158, %p75;
	add.s32 	%r204, %r466, 768;
	mul.wide.u32 	%rd59, %r204, 4;
	add.s64 	%rd55, %rd1, %rd59;
	// begin inline asm
	ld.global.nc.u32 %r201, [%rd55];
	// end inline asm
	mov.b32 	%f161, %r201;
	setp.lt.f32 	%p76, %f160, %f161;
	selp.f32 	%f431, %f161, %f160, %p76;
	add.s32 	%r74, %r467, 1024;
	add.s32 	%r205, %r467, 512;
	add.s32 	%r466, %r466, 1024;
	setp.lt.s32 	%p77, %r205, %r56;
	mov.u32 	%r467, %r74;
	@%p77 bra 	$L__BB3_45;
$L__BB3_46:
	setp.lt.u32 	%p78, %r56, 256;
	@%p78 bra 	$L__BB3_51;
	// begin inline asm
	mov.u32 %r244, %laneid;
	// end inline asm
	mov.b32 	%r246, %f431;
	mov.b32 	%r247, 1;
	mov.b32 	%r268, 31;
	mov.b32 	%r269, -1;
	// begin inline asm
	shfl.sync.down.b32 %r245, %r246, %r247, %r268, %r269;
	// end inline asm
	mov.b32 	%f209, %r245;
	setp.gt.s32 	%p106, %r244, 30;
	setp.lt.f32 	%p107, %f431, %f209;
	selp.f32 	%f210, %f209, %f431, %p107;
	selp.f32 	%f211, %f431, %f210, %p106;
	mov.b32 	%r251, %f211;
	mov.b32 	%r252, 2;
	// begin inline asm
	shfl.sync.down.b32 %r250, %r251, %r252, %r268, %r269;
	// end inline asm
	mov.b32 	%f212, %r250;
	setp.gt.s32 	%p108, %r244, 29;
	setp.lt.f32 	%p109, %f211, %f212;
	selp.f32 	%f213, %f212, %f211, %p109;
	selp.f32 	%f214, %f211, %f213, %p108;
	mov.b32 	%r256, %f214;
	mov.b32 	%r257, 4;
	// begin inline asm
	shfl.sync.down.b32 %r255, %r256, %r257, %r268, %r269;
	// end inline asm
	mov.b32 	%f215, %r255;
	setp.gt.s32 	%p110, %r244, 27;
	setp.lt.f32 	%p111, %f214, %f215;
	selp.f32 	%f216, %f215, %f214, %p111;
	selp.f32 	%f217, %f214, %f216, %p110;
	mov.b32 	%r261, %f217;
	mov.b32 	%r262, 8;
	// begin inline asm
	shfl.sync.down.b32 %r260, %r261, %r262, %r268, %r269;
	// end inline asm
	mov.b32 	%f218, %r260;
	setp.gt.s32 	%p112, %r244, 23;
	setp.lt.f32 	%p113, %f217, %f218;
	selp.f32 	%f219, %f218, %f217, %p113;
	selp.f32 	%f220, %f217, %f219, %p112;
	mov.b32 	%r266, %f220;
	mov.b32 	%r267, 16;
	// begin inline asm
	shfl.sync.down.b32 %r265, %r266, %r267, %r268, %r269;
	// end inline asm
	mov.b32 	%f221, %r265;
	setp.gt.s32 	%p114, %r244, 15;
	setp.lt.f32 	%p115, %f220, %f221;
	selp.f32 	%f37, %f221, %f220, %p115;
	selp.f32 	%f438, %f220, %f37, %p114;
	setp.ne.s32 	%p116, %r244, 0;
	@%p116 bra 	$L__BB3_49;
	shr.u32 	%r270, %r57, 3;
	and.b32  	%r271, %r270, 124;
	mov.u32 	%r272, _ZZN3cub18CUB_300001_SM_10006detail6reduce18DeviceReduceKernelINS2_10policy_hubIfjN4cuda3__47maximumIvEEE10Policy1000EPfjS8_fNS5_3std3__410__identityEEEvT0_PT3_T1_NS0_13GridEvenShareISI_EET2_T4_E12temp_storage;
	add.s32 	%r273, %r272, %r271;
	st.shared.f32 	[%r273+8], %f37;
$L__BB3_49:
	bar.sync 	0;
	setp.ne.s32 	%p117, %r57, 0;
	@%p117 bra 	$L__BB3_71;
	ld.shared.f32 	%f222, [_ZZN3cub18CUB_300001_SM_10006detail6reduce18DeviceReduceKernelINS2_10policy_hubIfjN4cuda3__47maximumIvEEE10Policy1000EPfjS8_fNS5_3std3__410__identityEEEvT0_PT3_T1_NS0_13GridEvenShareISI_EET2_T4_E12temp_storage+12];
	setp.lt.f32 	%p118, %f438, %f222;
	selp.f32 	%f223, %f222, %f438, %p118;
	ld.shared.f32 	%f224, [_ZZN3cub18CUB_300001_SM_10006detail6reduce18DeviceReduceKernelINS2_10policy_hubIfjN4cuda3__47maximumIvEEE10Policy1000EPfjS8_fNS5_3std3__410__identityEEEvT0_PT3_T1_NS0_13GridEvenShareISI_EET2_T4_E12temp_storage+16];
	setp.lt.f32 	%p119, %f223, %f224;
	selp.f32 	%f225, %f224, %f223, %p119;
	ld.shared.f32 	%f226, [_ZZN3cub18CUB_300001_SM_10006detail6reduce18DeviceReduceKernelINS2_10policy_hubIfjN4cuda3__47maximumIvEEE10Policy1000EPfjS8_fNS5_3std3__410__identityEEEvT0_PT3_T1_NS0_13GridEvenShareISI_EET2_T4_E12temp_storage+20];
	setp.lt.f32 	%p120, %f225, %f226;
	selp.f32 	%f227, %f226, %f225, %p120;
	ld.shared.f32 	%f228, [_ZZN3cub18CUB_300001_SM_10006detail6reduce18DeviceReduceKernelINS2_10policy_hubIfjN4cuda3__47maximumIvEEE10Policy1000EPfjS8_fNS5_3std3__410__identityEEEvT0_PT3_T1_NS0_13GridEvenShareISI_EET2_T4_E12temp_storage+24];
	setp.lt.f32 	%p121, %f227, %f228;
	selp.f32 	%f229, %f228, %f227, %p121;
	ld.shared.f32 	%f230, [_ZZN3cub18CUB_300001_SM_10006detail6reduce18DeviceReduceKernelINS2_10policy_hubIfjN4cuda3__47maximumIvEEE10Policy1000EPfjS8_fNS5_3std3__410__identityEEEvT0_PT3_T1_NS0_13GridEvenShareISI_EET2_T4_E12temp_storage+28];
	setp.lt.f32 	%p122, %f229, %f230;
	selp.f32 	%f231, %f230, %f229, %p122;
	ld.shared.f32 	%f232, [_ZZN3cub18CUB_300001_SM_10006detail6reduce18DeviceReduceKernelINS2_10policy_hubIfjN4cuda3__47maximumIvEEE10Policy1000EPfjS8_fNS5_3std3__410__identityEEEvT0_PT3_T1_NS0_13GridEvenShareISI_EET2_T4_E12temp_storage+32];
	setp.lt.f32 	%p123, %f231, %f232;
	selp.f32 	%f233, %f232, %f231, %p123;
	ld.shared.f32 	%f234, [_ZZN3cub18CUB_300001_SM_10006detail6reduce18DeviceReduceKernelINS2_10policy_hubIfjN4cuda3__47maximumIvEEE10Policy1000EPfjS8_fNS5_3std3__410__identityEEEvT0_PT3_T1_NS0_13GridEvenShareISI_EET2_T4_E12temp_storage+36];
	setp.lt.f32 	%p124, %f233, %f234;
	selp.f32 	%f438, %f234, %f233, %p124;
	bra.uni 	$L__BB3_71;
$L__BB3_51:
	// begin inline asm
	mov.u32 %r206, %laneid;
	// end inline asm
	and.b32  	%r232, %r57, 992;
	add.s32 	%r233, %r232, 32;
	setp.gt.u32 	%p79, %r233, %r56;
	not.b32 	%r234, %r232;
	add.s32 	%r235, %r56, %r234;
	selp.b32 	%r230, %r235, 31, %p79;
	mov.b32 	%r208, %f431;
	mov.b32 	%r209, 1;
	mov.b32 	%r231, -1;
	// begin inline asm
	shfl.sync.down.b32 %r207, %r208, %r209, %r230, %r231;
	// end inline asm
	mov.b32 	%f162, %r207;
	setp.lt.s32 	%p80, %r206, %r230;
	setp.lt.f32 	%p81, %f431, %f162;
	selp.f32 	%f163, %f162, %f431, %p81;
	selp.f32 	%f164, %f163, %f431, %p80;
	mov.b32 	%r213, %f164;
	mov.b32 	%r214, 2;
	// begin inline asm
	shfl.sync.down.b32 %r212, %r213, %r214, %r230, %r231;
	// end inline asm
	mov.b32 	%f165, %r212;
	add.s32 	%r236, %r206, 2;
	setp.gt.s32 	%p82, %r236, %r230;
	setp.lt.f32 	%p83, %f164, %f165;
	selp.f32 	%f166, %f165, %f164, %p83;
	selp.f32 	%f167, %f164, %f166, %p82;
	mov.b32 	%r218, %f167;
	mov.b32 	%r219, 4;
	// begin inline asm
	shfl.sync.down.b32 %r217, %r218, %r219, %r230, %r231;
	// end inline asm
	mov.b32 	%f168, %r217;
	add.s32 	%r237, %r206, 4;
	setp.gt.s32 	%p84, %r237, %r230;
	setp.lt.f32 	%p85, %f167, %f168;
	selp.f32 	%f169, %f168, %f167, %p85;
	selp.f32 	%f170, %f167, %f169, %p84;
	mov.b32 	%r223, %f170;
	mov.b32 	%r224, 8;
	// begin inline asm
	shfl.sync.down.b32 %r222, %r223, %r224, %r230, %r231;
	// end inline asm
	mov.b32 	%f171, %r222;
	add.s32 	%r238, %r206, 8;
	setp.gt.s32 	%p86, %r238, %r230;
	setp.lt.f32 	%p87, %f170, %f171;
	selp.f32 	%f172, %f171, %f170, %p87;
	selp.f32 	%f173, %f170, %f172, %p86;
	mov.b32 	%r228, %f173;
	mov.b32 	%r229, 16;
	// begin inline asm
	shfl.sync.down.b32 %r227, %r228, %r229, %r230, %r231;
	// end inline asm
	mov.b32 	%f174, %r227;
	add.s32 	%r239, %r206, 16;
	setp.gt.s32 	%p88, %r239, %r230;
	setp.lt.f32 	%p89, %f173, %f174;
	selp.f32 	%f175, %f174, %f173, %p89;
	selp.f32 	%f438, %f173, %f175, %p88;
	setp.ne.s32 	%p90, %r206, 0;
	@%p90 bra 	$L__BB3_53;
	shr.u32 	%r240, %r57, 3;
	and.b32  	%r241, %r240, 124;
	mov.u32 	%r242, _ZZN3cub18CUB_300001_SM_10006detail6reduce18DeviceReduceKernelINS2_10policy_hubIfjN4cuda3__47maximumIvEEE10Policy1000EPfjS8_fNS5_3std3__410__identityEEEvT0_PT3_T1_NS0_13GridEvenShareISI_EET2_T4_E12temp_storage;
	add.s32 	%r243, %r242, %r241;
	st.shared.f32 	[%r243+8], %f438;
$L__BB3_53:
	bar.sync 	0;
	setp.ne.s32 	%p91, %r57, 0;
	@%p91 bra 	$L__BB3_71;
	setp.gt.u32 	%p92, %r56, 32;
	ld.shared.f32 	%f176, [_ZZN3cub18CUB_300001_SM_10006detail6reduce18DeviceReduceKernelINS2_10policy_hubIfjN4cuda3__47maximumIvEEE10Policy1000EPfjS8_fNS5_3std3__410__identityEEEvT0_PT3_T1_NS0_13GridEvenShareISI_EET2_T4_E12temp_storage+12];
	setp.lt.f32 	%p93, %f438, %f176;
	selp.f32 	%f178, %f176, %f438, %p93;
	selp.f32 	%f179, %f178, %f438, %p92;
	setp.gt.u32 	%p94, %r56, 64;
	ld.shared.f32 	%f181, [_ZZN3cub18CUB_300001_SM_10006detail6reduce18DeviceReduceKernelINS2_10policy_hubIfjN4cuda3__47maximumIvEEE10Policy1000EPfjS8_fNS5_3std3__410__identityEEEvT0_PT3_T1_NS0_13GridEvenShareISI_EET2_T4_E12temp_storage+16];
	setp.lt.f32 	%p95, %f179, %f181;
	selp.f32 	%f183, %f181, %f179, %p95;
	selp.f32 	%f184, %f183, %f179, %p94;
	setp.gt.u32 	%p96, %r56, 96;
	ld.shared.f32 	%f186, [_ZZN3cub18CUB_300001_SM_10006detail6reduce18DeviceReduceKernelINS2_10policy_hubIfjN4cuda3__47maximumIvEEE10Policy1000EPfjS8_fNS5_3std3__410__identityEEEvT0_PT3_T1_NS0_13GridEvenShareISI_EET2_T4_E12temp_storage+20];
	setp.lt.f32 	%p97, %f184, %f186;
	selp.f32 	%f188, %f186, %f184, %p97;
	selp.f32 	%f189, %f188, %f184, %p96;
	setp.gt.u32 	%p98, %r56, 128;
	ld.shared.f32 	%f191, [_ZZN3cub18CUB_300001_SM_10006detail6reduce18DeviceReduceKernelINS2_10policy_hubIfjN4cuda3__47maximumIvEEE10Policy1000EPfjS8_fNS5_3std3__410__identityEEEvT0_PT3_T1_NS0_13GridEvenShareISI_EET2_T4_E12temp_storage+24];
	setp.lt.f32 	%p99, %f189, %f191;
	selp.f32 	%f193, %f191, %f189, %p99;
	selp.f32 	%f194, %f193, %f189, %p98;
	setp.gt.u32 	%p100, %r56, 160;
	ld.shared.f32 	%f196, [_ZZN3cub18CUB_300001_SM_10006detail6reduce18DeviceReduceKernelINS2_10policy_hubIfjN4cuda3__47maximumIvEEE10Policy1000EPfjS8_fNS5_3std3__410__identityEEEvT0_PT3_T1_NS0_13GridEvenShareISI_EET2_T4_E12temp_storage+28];
	setp.lt.f32 	%p101, %f194, %f196;
	selp.f32 	%f198, %f196, %f194, %p101;
	selp.f32 	%f199, %f198, %f194, %p100;
	setp.gt.u32 	%p102, %r56, 192;
	ld.shared.f32 	%f201, [_ZZN3cub18CUB_300001_SM_10006detail6reduce18DeviceReduceKernelINS2_10policy_hubIfjN4cuda3__47maximumIvEEE10Policy1000EPfjS8_fNS5_3std3__410__identityEEEvT0_PT3_T1_NS0_13GridEvenShareISI_EET2_T4_E12temp_storage+32];
	setp.lt.f32 	%p103, %f199, %f201;
	selp.f32 	%f203, %f201, %f199, %p103;
	selp.f32 	%f204, %f203, %f199, %p102;
	setp.gt.u32 	%p104, %r56, 224;
	ld.shared.f32 	%f206, [_ZZN3cub18CUB_300001_SM_10006detail6reduce18DeviceReduceKernelINS2_10policy_hubIfjN4cuda3__47maximumIvEEE10Policy1000EPfjS8_fNS5_3std3__410__identityEEEvT0_PT3_T1_NS0_13GridEvenShareISI_EET2_T4_E12temp_storage+36];
	setp.lt.f32 	%p105, %f204, %f206;
	selp.f32 	%f208, %f206, %f204, %p105;
	selp.f32 	%f438, %f208, %f204, %p104;
	bra.uni 	$L__BB3_71;
$L__BB3_55:
	mov.u32 	%r76, %tid.x;
	add.s32 	%r121, %r76, %r5;
	mul.wide.u32 	%rd20, %r121, 4;
	add.s64 	%rd4, %rd1, %rd20;
	// begin inline asm
	ld.global.nc.u32 %r105, [%rd4];
	// end inline asm
	mov.b32 	%f56, %r105;
	add.s64 	%rd5, %rd4, 1024;
	// begin inline asm
	ld.global.nc.u32 %r106, [%rd5];
	// end inline asm
	mov.b32 	%f57, %r106;
	add.s64 	%rd6, %rd4, 2048;
	// begin inline asm
	ld.global.nc.u32 %r107, [%rd6];
	// end inline asm
	mov.b32 	%f58, %r107;
	add.s64 	%rd7, %rd4, 3072;
	// begin inline asm
	ld.global.nc.u32 %r108, [%rd7];
	// end inline asm
	mov.b32 	%f59, %r108;
	add.s64 	%rd8, %rd4, 4096;
	// begin inline asm
	ld.global.nc.u32 %r109, [%rd8];
	// end inline asm
	mov.b32 	%f60, %r109;
	add.s64 	%rd9, %rd4, 5120;
	// begin inline asm
	ld.global.nc.u32 %r110, [%rd9];
	// end inline asm
	mov.b32 	%f61, %r110;
	add.s64 	%rd10, %rd4, 6144;
	// begin inline asm
	ld.global.nc.u32 %r111, [%rd10];
	// end inline asm
	mov.b32 	%f62, %r111;
	add.s64 	%rd11, %rd4, 7168;
	// begin inline asm
	ld.global.nc.u32 %r112, [%rd11];
	// end inline asm
	mov.b32 	%f63, %r112;
	add.s64 	%rd12, %rd4, 8192;
	// begin inline asm
	ld.global.nc.u32 %r113, [%rd12];
	// end inline asm
	mov.b32 	%f64, %r113;
	add.s64 	%rd13, %rd4, 9216;
	// begin inline asm
	ld.global.nc.u32 %r114, [%rd13];
	// end inline asm
	mov.b32 	%f65, %r114;
	add.s64 	%rd14, %rd4, 10240;
	// begin inline asm
	ld.global.nc.u32 %r115, [%rd14];
	// end inline asm
	mov.b32 	%f66, %r115;
	add.s64 	%rd15, %rd4, 11264;
	// begin inline asm
	ld.global.nc.u32 %r116, [%rd15];
	// end inline asm
	mov.b32 	%f67, %r116;
	add.s64 	%rd16, %rd4, 12288;
	// begin inline asm
	ld.global.nc.u32 %r117, [%rd16];
	// end inline asm
	mov.b32 	%f68, %r117;
	add.s64 	%rd17, %rd4, 13312;
	// begin inline asm
	ld.global.nc.u32 %r118, [%rd17];
	// end inline asm
	mov.b32 	%f69, %r118;
	add.s64 	%rd18, %rd4, 14336;
	// begin inline asm
	ld.global.nc.u32 %r119, [%rd18];
	// end inline asm
	mov.b32 	%f70, %r119;
	add.s64 	%rd19, %rd4, 15360;
	// begin inline asm
	ld.global.nc.u32 %r120, [%rd19];
	// end inline asm
	mov.b32 	%f71, %r120;
	setp.lt.f32 	%p3, %f56, %f57;
	selp.f32 	%f72, %f57, %f56, %p3;
	setp.lt.f32 	%p4, %f58, %f59;
	selp.f32 	%f73, %f59, %f58, %p4;
	setp.lt.f32 	%p5, %f60, %f61;
	selp.f32 	%f74, %f61, %f60, %p5;
	setp.lt.f32 	%p6, %f62, %f63;
	selp.f32 	%f75, %f63, %f62, %p6;
	setp.lt.f32 	%p7, %f64, %f65;
	selp.f32 	%f76, %f65, %f64, %p7;
	setp.lt.f32 	%p8, %f66, %f67;
	selp.f32 	%f77, %f67, %f66, %p8;
	setp.lt.f32 	%p9, %f68, %f69;
	selp.f32 	%f78, %f69, %f68, %p9;
	setp.lt.f32 	%p10, %f70, %f71;
	selp.f32 	%f79, %f71, %f70, %p10;
	setp.lt.f32 	%p11, %f72, %f73;
	selp.f32 	%f80, %f73, %f72, %p11;
	setp.lt.f32 	%p12, %f74, %f75;
	selp.f32 	%f81, %f75, %f74, %p12;
	setp.lt.f32 	%p13, %f76, %f77;
	selp.f32 	%f82, %f77, %f76, %p13;
	setp.lt.f32 	%p14, %f78, %f79;
	selp.f32 	%f83, %f79, %f78, %p14;
	setp.lt.f32 	%p15, %f80, %f81;
	selp.f32 	%f84, %f81, %f80, %p15;
	setp.lt.f32 	%p16, %f82, %f83;
	selp.f32 	%f85, %f83, %f82, %p16;
	setp.lt.f32 	%p17, %f84, %f85;
	selp.f32 	%f437, %f85, %f84, %p17;
	setp.lt.u32 	%p18, %r56, %r4;
	@%p18 bra 	$L__BB3_67;
	add.s32 	%r77, %r4, %r5;
	add.s32 	%r469, %r77, 256;
	add.s32 	%r468, %r77, %r76;
	mov.b32 	%r470, 0;
$L__BB3_57:
	add.s32 	%r5, %r5, %r4;
	add.s32 	%r123, %r1, -4096;
	setp.gt.u32 	%p19, %r5, %r123;
	@%p19 bra 	$L__BB3_59;
	add.s32 	%r140, %r76, %r5;
	mul.wide.u32 	%rd37, %r140, 4;
	add.s64 	%rd21, %rd1, %rd37;
	// begin inline asm
	ld.global.nc.u32 %r124, [%rd21];
	// end inline asm
	mov.b32 	%f86, %r124;
	add.s64 	%rd22, %rd21, 1024;
	// begin inline asm
	ld.global.nc.u32 %r125, [%rd22];
	// end inline asm
	mov.b32 	%f87, %r125;
	add.s64 	%rd23, %rd21, 2048;
	// begin inline asm
	ld.global.nc.u32 %r126, [%rd23];
	// end inline asm
	mov.b32 	%f88, %r126;
	add.s64 	%rd24, %rd21, 3072;
	// begin inline asm
	ld.global.nc.u32 %r127, [%rd24];
	// end inline asm
	mov.b32 	%f89, %r127;
	add.s64 	%rd25, %rd21, 4096;
	// begin inline asm
	ld.global.nc.u32 %r128, [%rd25];
	// end inline asm
	mov.b32 	%f90, %r128;
	add.s64 	%rd26, %rd21, 5120;
	// begin inline asm
	ld.global.nc.u32 %r129, [%rd26];
	// end inline asm
	mov.b32 	%f91, %r129;
	add.s64 	%rd27, %rd21, 6144;
	// begin inline asm
	ld.global.nc.u32 %r130, [%rd27];
	// end inline asm
	mov.b32 	%f92, %r130;
	add.s64 	%rd28, %rd21, 7168;
	// begin inline asm
	ld.global.nc.u32 %r131, [%rd28];
	// end inline asm
	mov.b32 	%f93, %r131;
	add.s64 	%rd29, %rd21, 8192;
	// begin inline asm
	ld.global.nc.u32 %r132, [%rd29];
	// end inline asm
	mov.b32 	%f94, %r132;
	add.s64 	%rd30, %rd21, 9216;
	// begin inline asm
	ld.global.nc.u32 %r133, [%rd30];
	// end inline asm
	mov.b32 	%f95, %r133;
	add.s64 	%rd31, %rd21, 10240;
	// begin inline asm
	ld.global.nc.u32 %r134, [%rd31];
	// end inline asm
	mov.b32 	%f96, %r134;
	add.s64 	%rd32, %rd21, 11264;
	// begin inline asm
	ld.global.nc.u32 %r135, [%rd32];
	// end inline asm
	mov.b32 	%f97, %r135;
	add.s64 	%rd33, %rd21, 12288;
	// begin inline asm
	ld.global.nc.u32 %r136, [%rd33];
	// end inline asm
	mov.b32 	%f98, %r136;
	add.s64 	%rd34, %rd21, 13312;
	// begin inline asm
	ld.global.nc.u32 %r137, [%rd34];
	// end inline asm
	mov.b32 	%f99, %r137;
	add.s64 	%rd35, %rd21, 14336;
	// begin inline asm
	ld.global.nc.u32 %r138, [%rd35];
	// end inline asm
	mov.b32 	%f100, %r138;
	add.s64 	%rd36, %rd21, 15360;
	// begin inline asm
	ld.global.nc.u32 %r139, [%rd36];
	// end inline asm
	mov.b32 	%f101, %r139;
	setp.lt.f32 	%p20, %f437, %f86;
	selp.f32 	%f102, %f86, %f437, %p20;
	setp.lt.f32 	%p21, %f87, %f88;
	selp.f32 	%f103, %f88, %f87, %p21;
	setp.lt.f32 	%p22, %f89, %f90;
	selp.f32 	%f104, %f90, %f89, %p22;
	setp.lt.f32 	%p23, %f91, %f92;
	selp.f32 	%f105, %f92, %f91, %p23;
	setp.lt.f32 	%p24, %f93, %f94;
	selp.f32 	%f106, %f94, %f93, %p24;
	setp.lt.f32 	%p25, %f95, %f96;
	selp.f32 	%f107, %f96, %f95, %p25;
	setp.lt.f32 	%p26, %f97, %f98;
	selp.f32 	%f108, %f98, %f97, %p26;
	setp.lt.f32 	%p27, %f99, %f100;
	selp.f32 	%f109, %f100, %f99, %p27;
	setp.lt.f32 	%p28, %f102, %f103;
	selp.f32 	%f110, %f103, %f102, %p28;
	setp.lt.f32 	%p29, %f104, %f105;
	selp.f32 	%f111, %f105, %f104, %p29;
	setp.lt.f32 	%p30, %f106, %f107;
	selp.f32 	%f112, %f107, %f106, %p30;
	setp.lt.f32 	%p31, %f108, %f109;
	selp.f32 	%f113, %f109, %f108, %p31;
	setp.lt.f32 	%p32, %f110, %f111;
	selp.f32 	%f114, %f111, %f110, %p32;
	setp.lt.f32 	%p33, %f112, %f113;
	selp.f32 	%f115, %f113, %f112, %p33;
	setp.lt.f32 	%p34, %f114, %f115;
	selp.f32 	%f116, %f115, %f114, %p34;
	setp.lt.f32 	%p35, %f116, %f101;
	selp.f32 	%f437, %f101, %f116, %p35;
	sub.s32 	%r141, %r1, %r5;
	setp.lt.u32 	%p36, %r141, %r4;
	add.s32 	%r470, %r470, 1;
	add.s32 	%r469, %r469, %r4;
	add.s32 	%r468, %r468, %r4;
	@%p36 bra 	$L__BB3_67;
	bra.uni 	$L__BB3_57;
$L__BB3_59:
	setp.le.u32 	%p37, %r1, %r5;
	@%p37 bra 	$L__BB3_67;
	sub.s32 	%r88, %r1, %r5;
	setp.ge.s32 	%p38, %r76, %r88;
	@%p38 bra 	$L__BB3_67;
	not.b32 	%r142, %r76;
	add.s32 	%r143, %r1, %r142;
	sub.s32 	%r144, %r143, %r77;
	mul.lo.s32 	%r145, %r2, %r470;
	shl.b32 	%r146, %r145, 12;
	sub.s32 	%r89, %r144, %r146;
	shr.u32 	%r147, %r143, 8;
	add.s32 	%r90, %r147, 1;
	and.b32  	%r148, %r143, 768;
	setp.eq.s32 	%p39, %r148, 768;
	mov.u32 	%r475, %r76;
	@%p39 bra 	$L__BB3_64;
	and.b32  	%r149, %r90, 3;
	neg.s32 	%r472, %r149;
	mov.u32 	%r475, %r76;
$L__BB3_63:
	.pragma "nounroll";
	mul.wide.u32 	%rd39, %r468, 4;
	add.s64 	%rd38, %rd1, %rd39;
	// begin inline asm
	ld.global.nc.u32 %r150, [%rd38];
	// end inline asm
	mov.b32 	%f118, %r150;
	setp.lt.f32 	%p40, %f437, %f118;
	selp.f32 	%f437, %f118, %f437, %p40;
	add.s32 	%r475, %r475, 256;
	add.s32 	%r468, %r468, 256;
	add.s32 	%r472, %r472, 1;
	setp.ne.s32 	%p41, %r472, 0;
	@%p41 bra 	$L__BB3_63;
$L__BB3_64:
	setp.lt.u32 	%p42, %r89, 768;
	@%p42 bra 	$L__BB3_67;
	add.s32 	%r477, %r475, 512;
	add.s32 	%r476, %r475, %r469;
$L__BB3_66:
	add.s32 	%r155, %r476, -256;
	mul.wide.u32 	%rd44, %r155, 4;
	add.s64 	%rd40, %rd1, %rd44;
	// begin inline asm
	ld.global.nc.u32 %r151, [%rd40];
	// end inline asm
	mov.b32 	%f119, %r151;
	setp.lt.f32 	%p43, %f437, %f119;
	selp.f32 	%f120, %f119, %f437, %p43;
	mul.wide.u32 	%rd45, %r476, 4;
	add.s64 	%rd41, %rd1, %rd45;
	// begin inline asm
	ld.global.nc.u32 %r152, [%rd41];
	// end inline asm
	mov.b32 	%f121, %r152;
	setp.lt.f32 	%p44, %f120, %f121;
	selp.f32 	%f122, %f121, %f120, %p44;
	add.s32 	%r156, %r476, 256;
	mul.wide.u32 	%rd46, %r156, 4;
	add.s64 	%rd42, %rd1, %rd46;
	// begin inline asm
	ld.global.nc.u32 %r153, [%rd42];
	// end inline asm
	mov.b32 	%f123, %r153;
	setp.lt.f32 	%p45, %f122, %f123;
	selp.f32 	%f124, %f123, %f122, %p45;
	add.s32 	%r157, %r476, 512;
	mul.wide.u32 	%rd47, %r157, 4;
	add.s64 	%rd43, %rd1, %rd47;
	// begin inline asm
	ld.global.nc.u32 %r154, [%rd43];
	// end inline asm
	mov.b32 	%f125, %r154;
	setp.lt.f32 	%p46, %f124, %f125;
	selp.f32 	%f437, %f125, %f124, %p46;
	add.s32 	%r103, %r477, 1024;
	add.s32 	%r158, %r477, 512;
	add.s32 	%r476, %r476, 1024;
	setp.lt.s32 	%p47, %r158, %r88;
	mov.u32 	%r477, %r103;
	@%p47 bra 	$L__BB3_66;
$L__BB3_67:
	// begin inline asm
	mov.u32 %r159, %laneid;
	// end inline asm
	mov.b32 	%r161, %f437;
	mov.b32 	%r162, 1;
	mov.b32 	%r183, 31;
	mov.b32 	%r184, -1;
	// begin inline asm
	shfl.sync.down.b32 %r160, %r161, %r162, %r183, %r184;
	// end inline asm
	mov.b32 	%f126, %r160;
	setp.gt.s32 	%p48, %r159, 30;
	setp.lt.f32 	%p49, %f437, %f126;
	selp.f32 	%f127, %f126, %f437, %p49;
	selp.f32 	%f128, %f437, %f127, %p48;
	mov.b32 	%r166, %f128;
	mov.b32 	%r167, 2;
	// begin inline asm
	shfl.sync.down.b32 %r165, %r166, %r167, %r183, %r184;
	// end inline asm
	mov.b32 	%f129, %r165;
	setp.gt.s32 	%p50, %r159, 29;
	setp.lt.f32 	%p51, %f128, %f129;
	selp.f32 	%f130, %f129, %f128, %p51;
	selp.f32 	%f131, %f128, %f130, %p50;
	mov.b32 	%r171, %f131;
	mov.b32 	%r172, 4;
	// begin inline asm
	shfl.sync.down.b32 %r170, %r171, %r172, %r183, %r184;
	// end inline asm
	mov.b32 	%f132, %r170;
	setp.gt.s32 	%p52, %r159, 27;
	setp.lt.f32 	%p53, %f131, %f132;
	selp.f32 	%f133, %f132, %f131, %p53;
	selp.f32 	%f134, %f131, %f133, %p52;
	mov.b32 	%r176, %f134;
	mov.b32 	%r177, 8;
	// begin inline asm
	shfl.sync.down.b32 %r175, %r176, %r177, %r183, %r184;
	// end inline asm
	mov.b32 	%f135, %r175;
	setp.gt.s32 	%p54, %r159, 23;
	setp.lt.f32 	%p55, %f134, %f135;
	selp.f32 	%f136, %f135, %f134, %p55;
	selp.f32 	%f137, %f134, %f136, %p54;
	mov.b32 	%r181, %f137;
	mov.b32 	%r182, 16;
	// begin inline asm
	shfl.sync.down.b32 %r180, %r181, %r182, %r183, %r184;
	// end inline asm
	mov.b32 	%f138, %r180;
	setp.gt.s32 	%p56, %r159, 15;
	setp.lt.f32 	%p57, %f137, %f138;
	selp.f32 	%f52, %f138, %f137, %p57;
	selp.f32 	%f438, %f137, %f52, %p56;
	setp.ne.s32 	%p58, %r159, 0;
	@%p58 bra 	$L__BB3_69;
	shr.u32 	%r185, %r76, 3;
	and.b32  	%r186, %r185, 124;
	mov.u32 	%r187, _ZZN3cub18CUB_300001_SM_10006detail6reduce18DeviceReduceKernelINS2_10policy_hubIfjN4cuda3__47maximumIvEEE10Policy1000EPfjS8_fNS5_3std3__410__identityEEEvT0_PT3_T1_NS0_13GridEvenShareISI_EET2_T4_E12temp_storage;
	add.s32 	%r188, %r187, %r186;
	st.shared.f32 	[%r188+8], %f52;
$L__BB3_69:
	bar.sync 	0;
	setp.ne.s32 	%p59, %r76, 0;
	@%p59 bra 	$L__BB3_71;
	ld.shared.f32 	%f139, [_ZZN3cub18CUB_300001_SM_10006detail6reduce18DeviceReduceKernelINS2_10policy_hubIfjN4cuda3__47maximumIvEEE10Policy1000EPfjS8_fNS5_3std3__410__identityEEEvT0_PT3_T1_NS0_13GridEvenShareISI_EET2_T4_E12temp_storage+12];
	setp.lt.f32 	%p60, %f438, %f139;
	selp.f32 	%f140, %f139, %f438, %p60;
	ld.shared.f32 	%f141, [_ZZN3cub18CUB_300001_SM_10006detail6reduce18DeviceReduceKernelINS2_10policy_hubIfjN4cuda3__47maximumIvEEE10Policy1000EPfjS8_fNS5_3std3__410__identityEEEvT0_PT3_T1_NS0_13GridEvenShareISI_EET2_T4_E12temp_storage+16];
	setp.lt.f32 	%p61, %f140, %f141;
	selp.f32 	%f142, %f141, %f140, %p61;
	ld.shared.f32 	%f143, [_ZZN3cub18CUB_300001_SM_10006detail6reduce18DeviceReduceKernelINS2_10policy_hubIfjN4cuda3__47maximumIvEEE10Policy1000EPfjS8_fNS5_3std3__410__identityEEEvT0_PT3_T1_NS0_13GridEvenShareISI_EET2_T4_E12temp_storage+20];
	setp.lt.f32 	%p62, %f142, %f143;
	selp.f32 	%f144, %f143, %f142, %p62;
	ld.shared.f32 	%f145, [_ZZN3cub18CUB_300001_SM_10006detail6reduce18DeviceReduceKernelINS2_10policy_hubIfjN4cuda3__47maximumIvEEE10Policy1000EPfjS8_fNS5_3std3__410__identityEEEvT0_PT3_T1_NS0_13GridEvenShareISI_EET2_T4_E12temp_storage+24];
	setp.lt.f32 	%p63, %f144, %f145;
	selp.f32 	%f146, %f145, %f144, %p63;
	ld.shared.f32 	%f147, [_ZZN3cub18CUB_300001_SM_10006detail6reduce18DeviceReduceKernelINS2_10policy_hubIfjN4cuda3__47maximumIvEEE10Policy1000EPfjS8_fNS5_3std3__410__identityEEEvT0_PT3_T1_NS0_13GridEvenShareISI_EET2_T4_E12temp_storage+28];
	setp.lt.f32 	%p64, %f146, %f147;
	selp.f32 	%f148, %f147, %f146, %p64;
	ld.shared.f32 	%f149, [_ZZN3cub18CUB_300001_SM_10006detail6reduce18DeviceReduceKernelINS2_10policy_hubIfjN4cuda3__47maximumIvEEE10Policy1000EPfjS8_fNS5_3std3__410__identityEEEvT0_PT3_T1_NS0_13GridEvenShareISI_EET2_T4_E12temp_storage+32];
	setp.lt.f32 	%p65, %f148, %f149;
	selp.f32 	%f150, %f149, %f148, %p65;
	ld.shared.f32 	%f151, [_ZZN3cub18CUB_300001_SM_10006detail6reduce18DeviceReduceKernelINS2_10policy_hubIfjN4cuda3__47maximumIvEEE10Policy1000EPfjS8_fNS5_3std3__410__identityEEEvT0_PT3_T1_NS0_13GridEvenShareISI_EET2_T4_E12temp_storage+36];
	setp.lt.f32 	%p66, %f150, %f151;
	selp.f32 	%f438, %f151, %f150, %p66;
$L__BB3_71:
	mov.u32 	%r443, %tid.x;
	setp.ne.s32 	%p248, %r443, 0;
	@%p248 bra 	$L__BB3_73;
	ld.param.u64 	%rd111, [_ZN3cub18CUB_300001_SM_10006detail6reduce18DeviceReduceKernelINS2_10policy_hubIfjN4cuda3__47maximumIvEEE10Policy1000EPfjS8_fNS5_3std3__410__identityEEEvT0_PT3_T1_NS0_13GridEvenShareISI_EET2_T4__param_1];
	cvta.to.global.u64 	%rd108, %rd111;
	mul.wide.u32 	%rd109, %r3, 4;
	add.s64 	%rd110, %rd108, %rd109;
	st.global.f32 	[%rd110], %f438;
$L__BB3_73:
	ret;

}
	// .globl	_ZN3cub18CUB_300001_SM_10006detail6reduce28DeviceReduceSingleTileKernelINS2_10policy_hubIfjN4cuda3__47maximumIvEEE10Policy1000EPfSB_iS8_ffNS5_3std3__410__identityEEEvT0_T1_T2_T3_T4_T6_
.visible .entry _ZN3cub18CUB_300001_SM_10006detail6reduce28DeviceReduceSingleTileKernelINS2_10policy_hubIfjN4cuda3__47maximumIvEEE10Policy1000EPfSB_iS8_ffNS5_3std3__410__identityEEEvT0_T1_T2_T3_T4_T6_(
	.param .u64 .ptr .align 1 _ZN3cub18CUB_300001_SM_10006detail6reduce28DeviceReduceSingleTileKernelINS2_10policy_hubIfjN4cuda3__47maximumIvEEE10Policy1000EPfSB_iS8_ffNS5_3std3__410__identityEEEvT0_T1_T2_T3_T4_T6__param_0,
	.param .u64 .ptr .align 1 _ZN3cub18CUB_300001_SM_10006detail6reduce28DeviceReduceSingleTileKernelINS2_10policy_hubIfjN4cuda3__47maximumIvEEE10Policy1000EPfSB_iS8_ffNS5_3std3__410__identityEEEvT0_T1_T2_T3_T4_T6__param_1,
	.param .u32 _ZN3cub18CUB_300001_SM_10006detail6reduce28DeviceReduceSingleTileKernelINS2_10policy_hubIfjN4cuda3__47maximumIvEEE10Policy1000EPfSB_iS8_ffNS5_3std3__410__identityEEEvT0_T1_T2_T3_T4_T6__param_2,
	.param .align 1 .b8 _ZN3cub18CUB_300001_SM_10006detail6reduce28DeviceReduceSingleTileKernelINS2_10policy_hubIfjN4cuda3__47maximumIvEEE10Policy1000EPfSB_iS8_ffNS5_3std3__410__identityEEEvT0_T1_T2_T3_T4_T6__param_3[1],
	.param .f32 _ZN3cub18CUB_300001_SM_10006detail6reduce28DeviceReduceSingleTileKernelINS2_10policy_hubIfjN4cuda3__47maximumIvEEE10Policy1000EPfSB_iS8_ffNS5_3std3__410__identityEEEvT0_T1_T2_T3_T4_T6__param_4,
	.param .align 1 .b8 _ZN3cub18CUB_300001_SM_10006detail6reduce28DeviceReduceSingleTileKernelINS2_10policy_hubIfjN4cuda3__47maximumIvEEE10Policy1000EPfSB_iS8_ffNS5_3std3__410__identityEEEvT0_T1_T2_T3_T4_T6__param_5[1]
)
.maxntid 256
.minnctapersm 1
{
	.reg .pred 	%p<252>;
	.reg .b32 	%r<407>;
	.reg .b32 	%f<445>;
	.reg .b64 	%rd<125>;
	// demoted variable
	.shared .align 4 .b8 _ZZN3cub18CUB_300001_SM_10006detail6reduce28DeviceReduceSingleTileKernelINS2_10policy_hubIfjN4cuda3__47maximumIvEEE10Policy1000EPfSB_iS8_ffNS5_3std3__410__identityEEEvT0_T1_T2_T3_T4_T6_E12temp_storage[44];
	ld.param.u64 	%rd16, [_ZN3cub18CUB_300001_SM_10006detail6reduce28DeviceReduceSingleTileKernelINS2_10policy_hubIfjN4cuda3__47maximumIvEEE10Policy1000EPfSB_iS8_ffNS5_3std3__410__identityEEEvT0_T1_T2_T3_T4_T6__param_0];
	ld.param.u64 	%rd17, [_ZN3cub18CUB_300001_SM_10006detail6reduce28DeviceReduceSingleTileKernelINS2_10policy_hubIfjN4cuda3__47maximumIvEEE10Policy1000EPfSB_iS8_ffNS5_3std3__410__identityEEEvT0_T1_T2_T3_T4_T6__param_1];
	ld.param.u32 	%r67, [_ZN3cub18CUB_300001_SM_10006detail6reduce28DeviceReduceSingleTileKernelINS2_10policy_hubIfjN4cuda3__47maximumIvEEE10Policy1000EPfSB_iS8_ffNS5_3std3__410__identityEEEvT0_T1_T2_T3_T4_T6__param_2];
	ld.param.f32 	%f58, [_ZN3cub18CUB_300001_SM_10006detail6reduce28DeviceReduceSingleTileKernelINS2_10policy_hubIfjN4cuda3__47maximumIvEEE10Policy1000EPfSB_iS8_ffNS5_3std3__410__identityEEEvT0_T1_T2_T3_T4_T6__param_4];
	cvta.to.global.u64 	%rd1, %rd17;
	setp.ne.s32 	%p1, %r67, 0;
	@%p1 bra 	$L__BB4_3;
	mov.u32 	%r380, %tid.x;
	setp.ne.s32 	%p251, %r380, 0;
	@%p251 bra 	$L__BB4_74;
	st.global.f32 	[%rd1], %f58;
	bra.uni 	$L__BB4_74;
$L__BB4_3:
	and.b64  	%rd18, %rd16, 15;
	setp.ne.s64 	%p2, %rd18, 0;
	@%p2 bra 	$L__BB4_38;
	setp.gt.s32 	%p126, %r67, 4095;
	@%p126 bra 	$L__BB4_22;
	mov.u32 	%r1, %tid.x;
	setp.ge.s32 	%p191, %r1, %r67;
	mov.f32 	%f423, 0f00000000;
	mov.u32 	%r384, %r1;
	@%p191 bra 	$L__BB4_7;
	mul.wide.u32 	%rd113, %r1, 4;
	add.s64 	%rd112, %rd16, %rd113;
	// begin inline asm
	ld.global.nc.u32 %r300, [%rd112];
	// end inline asm
	mov.b32 	%f423, %r300;
	add.s32 	%r384, %r1, 256;
$L__BB4_7:
	setp.ge.s32 	%p192, %r384, %r67;
	@%p192 bra 	$L__BB4_13;
	not.b32 	%r301, %r384;
	add.s32 	%r4, %r67, %r301;
	and.b32  	%r302, %r4, 768;
	setp.eq.s32 	%p193, %r302, 768;
	@%p193 bra 	$L__BB4_11;
	mul.wide.u32 	%rd114, %r384, 4;
	add.s64 	%rd121, %rd16, %rd114;
	shr.u32 	%r303, %r4, 8;
	add.s32 	%r304, %r303, 1;
	and.b32  	%r305, %r304, 3;
	neg.s32 	%r382, %r305;
$L__BB4_10:
	.pragma "nounroll";
	// begin inline asm
	ld.global.nc.u32 %r306, [%rd121];
	// end inline asm
	mov.b32 	%f336, %r306;
	setp.lt.f32 	%p194, %f423, %f336;
	selp.f32 	%f423, %f336, %f423, %p194;
	add.s32 	%r384, %r384, 256;
	add.s64 	%rd121, %rd121, 1024;
	add.s32 	%r382, %r382, 1;
	setp.ne.s32 	%p195, %r382, 0;
	@%p195 bra 	$L__BB4_10;
$L__BB4_11:
	setp.lt.u32 	%p196, %r4, 768;
	@%p196 bra 	$L__BB4_13;
$L__BB4_12:
	mul.wide.s32 	%rd120, %r384, 4;
	add.s64 	%rd116, %rd16, %rd120;
	// begin inline asm
	ld.global.nc.u32 %r307, [%rd116];
	// end inline asm
	mov.b32 	%f337, %r307;
	setp.lt.f32 	%p197, %f423, %f337;
	selp.f32 	%f338, %f337, %f423, %p197;
	add.s64 	%rd117, %rd116, 1024;
	// begin inline asm
	ld.global.nc.u32 %r308, [%rd117];
	// end inline asm
	mov.b32 	%f339, %r308;
	setp.lt.f32 	%p198, %f338, %f339;
	selp.f32 	%f340, %f339, %f338, %p198;
	add.s64 	%rd118, %rd116, 2048;
	// begin inline asm
	ld.global.nc.u32 %r309, [%rd118];
	// end inline asm
	mov.b32 	%f341, %r309;
	setp.lt.f32 	%p199, %f340, %f341;
	selp.f32 	%f342, %f341, %f340, %p199;
	add.s64 	%rd119, %rd116, 3072;
	// begin inline asm
	ld.global.nc.u32 %r310, [%rd119];
	// end inline asm
	mov.b32 	%f343, %r310;
	setp.lt.f32 	%p200, %f342, %f343;
	selp.f32 	%f423, %f343, %f342, %p200;
	add.s32 	%r384, %r384, 1024;
	setp.lt.s32 	%p201, %r384, %r67;
	@%p201 bra 	$L__BB4_12;
$L__BB4_13:
	setp.lt.s32 	%p202, %r67, 256;
	@%p202 bra 	$L__BB4_18;
	// begin inline asm
	mov.u32 %r349, %laneid;
	// end inline asm
	mov.b32 	%r351, %f423;
	mov.b32 	%r352, 1;
	mov.b32 	%r373, 31;
	mov.b32 	%r374, -1;
	// begin inline asm
	shfl.sync.down.b32 %r350, %r351, %r352, %r373, %r374;
	// end inline asm
	mov.b32 	%f391, %r350;
	setp.gt.s32 	%p230, %r349, 30;
	setp.lt.f32 	%p231, %f423, %f391;
	selp.f32 	%f392, %f391, %f423, %p231;
	selp.f32 	%f393, %f423, %f392, %p230;
	mov.b32 	%r356, %f393;
	mov.b32 	%r357, 2;
	// begin inline asm
	shfl.sync.down.b32 %r355, %r356, %r357, %r373, %r374;
	// end inline asm
	mov.b32 	%f394, %r355;
	setp.gt.s32 	%p232, %r349, 29;
	setp.lt.f32 	%p233, %f393, %f394;
	selp.f32 	%f395, %f394, %f393, %p233;
	selp.f32 	%f396, %f393, %f395, %p232;
	mov.b32 	%r361, %f396;
	mov.b32 	%r362, 4;
	// begin inline asm
	shfl.sync.down.b32 %r360, %r361, %r362, %r373, %r374;
	// end inline asm
	mov.b32 	%f397, %r360;
	setp.gt.s32 	%p234, %r349, 27;
	setp.lt.f32 	%p235, %f396, %f397;
	selp.f32 	%f398, %f397, %f396, %p235;
	selp.f32 	%f399, %f396, %f398, %p234;
	mov.b32 	%r366, %f399;
	mov.b32 	%r367, 8;
	// begin inline asm
	shfl.sync.down.b32 %r365, %r366, %r367, %r373, %r374;
	// end inline asm
	mov.b32 	%f400, %r365;
	setp.gt.s32 	%p236, %r349, 23;
	setp.lt.f32 	%p237, %f399, %f400;
	selp.f32 	%f401, %f400, %f399, %p237;
	selp.f32 	%f402, %f399, %f401, %p236;
	mov.b32 	%r371, %f402;
	mov.b32 	%r372, 16;
	// begin inline asm
	shfl.sync.down.b32 %r370, %r371, %r372, %r373, %r374;
	// end inline asm
	mov.b32 	%f403, %r370;
	setp.gt.s32 	%p238, %r349, 15;
	setp.lt.f32 	%p239, %f402, %f403;
	selp.f32 	%f10, %f403, %f402, %p239;
	selp.f32 	%f444, %f402, %f10, %p238;
	setp.ne.s32 	%p240, %r349, 0;
	@%p240 bra 	$L__BB4_16;
	shr.u32 	%r375, %r1, 3;
	and.b32  	%r376, %r375, 124;
	mov.u32 	%r377, _ZZN3cub18CUB_300001_SM_10006detail6reduce28DeviceReduceSingleTileKernelINS2_10policy_hubIfjN4cuda3__47maximumIvEEE10Policy1000EPfSB_iS8_ffNS5_3std3__410__identityEEEvT0_T1_T2_T3_T4_T6_E12temp_storage;
	add.s32 	%r378, %r377, %r376;
	st.shared.f32 	[%r378+8], %f10;
$L__BB4_16:
	bar.sync 	0;
	setp.ne.s32 	%p241, %r1, 0;
	@%p241 bra 	$L__BB4_72;
	ld.shared.f32 	%f404, [_ZZN3cub18CUB_300001_SM_10006detail6reduce28DeviceReduceSingleTileKernelINS2_10policy_hubIfjN4cuda3__47maximumIvEEE10Policy1000EPfSB_iS8_ffNS5_3std3__410__identityEEEvT0_T1_T2_T3_T4_T6_E12temp_storage+12];
	setp.lt.f32 	%p242, %f444, %f404;
	selp.f32 	%f405, %f404, %f444, %p242;
	ld.shared.f32 	%f406, [_ZZN3cub18CUB_300001_SM_10006detail6reduce28DeviceReduceSingleTileKernelINS2_10policy_hubIfjN4cuda3__47maximumIvEEE10Policy1000EPfSB_iS8_ffNS5_3std3__410__identityEEEvT0_T1_T2_T3_T4_T6_E12temp_storage+16];
	setp.lt.f32 	%p243, %f405, %f406;
	selp.f32 	%f407, %f406, %f405, %p243;
	ld.shared.f32 	%f408, [_ZZN3cub18CUB_300001_SM_10006detail6reduce28DeviceReduceSingleTileKernelINS2_10policy_hubIfjN4cuda3__47maximumIvEEE10Policy1000EPfSB_iS8_ffNS5_3std3__410__identityEEEvT0_T1_T2_T3_T4_T6_E12temp_storage+20];
	setp.lt.f32 	%p244, %f407, %f408;
	selp.f32 	%f409, %f408, %f407, %p244;
	ld.shared.f32 	%f410, [_ZZN3cub18CUB_300001_SM_10006detail6reduce28DeviceReduceSingleTileKernelINS2_10policy_hubIfjN4cuda3__47maximumIvEEE10Policy1000EPfSB_iS8_ffNS5_3std3__410__identityEEEvT0_T1_T2_T3_T4_T6_E12temp_storage+24];
	setp.lt.f32 	%p245, %f409, %f410;
	selp.f32 	%f411, %f410, %f409, %p245;
	ld.shared.f32 	%f412, [_ZZN3cub18CUB_300001_SM_10006detail6reduce28DeviceReduceSingleTileKernelINS2_10policy_hubIfjN4cuda3__47maximumIvEEE10Policy1000EPfSB_iS8_ffNS5_3std3__410__identityEEEvT0_T1_T2_T3_T4_T6_E12temp_storage+28];
	setp.lt.f32 	%p246, %f411, %f412;
	selp.f32 	%f413, %f412, %f411, %p246;
	ld.shared.f32 	%f414, [_ZZN3cub18CUB_300001_SM_10006detail6reduce28DeviceReduceSingleTileKernelINS2_10policy_hubIfjN4cuda3__47maximumIvEEE10Policy1000EPfSB_iS8_ffNS5_3std3__410__identityEEEvT0_T1_T2_T3_T4_T6_E12temp_storage+32];
	setp.lt.f32 	%p247, %f413, %f414;
	selp.f32 	%f415, %f414, %f413, %p247;
	ld.shared.f32 	%f416, [_ZZN3cub18CUB_300001_SM_10006detail6reduce28DeviceReduceSingleTileKernelINS2_10policy_hubIfjN4cuda3__47maximumIvEEE10Policy1000EPfSB_iS8_ffNS5_3std3__410__identityEEEvT0_T1_T2_T3_T4_T6_E12temp_storage+36];
	setp.lt.f32 	%p248, %f415, %f416;
	selp.f32 	%f444, %f416, %f415, %p248;
	bra.uni 	$L__BB4_72;
$L__BB4_18:
	// begin inline asm
	mov.u32 %r311, %laneid;
	// end inline asm
	and.b32  	%r337, %r1, 992;
	add.s32 	%r338, %r337, 32;
	setp.gt.s32 	%p203, %r338, %r67;
	not.b32 	%r339, %r337;
	add.s32 	%r340, %r67, %r339;
	selp.b32 	%r335, %r340, 31, %p203;
	mov.b32 	%r313, %f423;
	mov.b32 	%r314, 1;
	mov.b32 	%r336, -1;
	// begin inline asm
	shfl.sync.down.b32 %r312, %r313, %r314, %r335, %r336;
	// end inline asm
	mov.b32 	%f344, %r312;
	setp.lt.s32 	%p204, %r311, %r335;
	setp.lt.f32 	%p205, %f423, %f344;
	selp.f32 	%f345, %f344, %f423, %p205;
	selp.f32 	%f346, %f345, %f423, %p204;
	mov.b32 	%r318, %f346;
	mov.b32 	%r319, 2;
	// begin inline asm
	shfl.sync.down.b32 %r317, %r318, %r319, %r335, %r336;
	// end inline asm
	mov.b32 	%f347, %r317;
	add.s32 	%r341, %r311, 2;
	setp.gt.s32 	%p206, %r341, %r335;
	setp.lt.f32 	%p207, %f346, %f347;
	selp.f32 	%f348, %f347, %f346, %p207;
	selp.f32 	%f349, %f346, %f348, %p206;
	mov.b32 	%r323, %f349;
	mov.b32 	%r324, 4;
	// begin inline asm
	shfl.sync.down.b32 %r322, %r323, %r324, %r335, %r336;
	// end inline asm
	mov.b32 	%f350, %r322;
	add.s32 	%r342, %r311, 4;
	setp.gt.s32 	%p208, %r342, %r335;
	setp.lt.f32 	%p209, %f349, %f350;
	selp.f32 	%f351, %f350, %f349, %p209;
	selp.f32 	%f352, %f349, %f351, %p208;
	mov.b32 	%r328, %f352;
	mov.b32 	%r329, 8;
	// begin inline asm
	shfl.sync.down.b32 %r327, %r328, %r329, %r335, %r336;
	// end inline asm
	mov.b32 	%f353, %r327;
	add.s32 	%r343, %r311, 8;
	setp.gt.s32 	%p210, %r343, %r335;
	setp.lt.f32 	%p211, %f352, %f353;
	selp.f32 	%f354, %f353, %f352, %p211;
	selp.f32 	%f355, %f352, %f354, %p210;
	mov.b32 	%r333, %f355;
	mov.b32 	%r334, 16;
	// begin inline asm
	shfl.sync.down.b32 %r332, %r333, %r334, %r335, %r336;
	// end inline asm
	mov.b32 	%f356, %r332;
	add.s32 	%r344, %r311, 16;
	setp.gt.s32 	%p212, %r344, %r335;
	setp.lt.f32 	%p213, %f355, %f356;
	selp.f32 	%f357, %f356, %f355, %p213;
	selp.f32 	%f444, %f355, %f357, %p212;
	setp.ne.s32 	%p214, %r311, 0;
	@%p214 bra 	$L__BB4_20;
	shr.u32 	%r345, %r1, 3;
	and.b32  	%r346, %r345, 124;
	mov.u32 	%r347, _ZZN3cub18CUB_300001_SM_10006detail6reduce28DeviceReduceSingleTileKernelINS2_10policy_hubIfjN4cuda3__47maximumIvEEE10Policy1000EPfSB_iS8_ffNS5_3std3__410__identityEEEvT0_T1_T2_T3_T4_T6_E12temp_storage;
	add.s32 	%r348, %r347, %r346;
	st.shared.f32 	[%r348+8], %f444;
$L__BB4_20:
	bar.sync 	0;
	setp.ne.s32 	%p215, %r1, 0;
	@%p215 bra 	$L__BB4_72;
	setp.gt.s32 	%p216, %r67, 32;
	ld.shared.f32 	%f358, [_ZZN3cub18CUB_300001_SM_10006detail6reduce28DeviceReduceSingleTileKernelINS2_10policy_hubIfjN4cuda3__47maximumIvEEE10Policy1000EPfSB_iS8_ffNS5_3std3__410__identityEEEvT0_T1_T2_T3_T4_T6_E12temp_storage+12];
	setp.lt.f32 	%p217, %f444, %f358;
	selp.f32 	%f360, %f358, %f444, %p217;
	selp.f32 	%f361, %f360, %f444, %p216;
	setp.gt.s32 	%p218, %r67, 64;
	ld.shared.f32 	%f363, [_ZZN3cub18CUB_300001_SM_10006detail6reduce28DeviceReduceSingleTileKernelINS2_10policy_hubIfjN4cuda3__47maximumIvEEE10Policy1000EPfSB_iS8_ffNS5_3std3__410__identityEEEvT0_T1_T2_T3_T4_T6_E12temp_storage+16];
	setp.lt.f32 	%p219, %f361, %f363;
	selp.f32 	%f365, %f363, %f361, %p219;
	selp.f32 	%f366, %f365, %f361, %p218;
	setp.gt.s32 	%p220, %r67, 96;
	ld.shared.f32 	%f368, [_ZZN3cub18CUB_300001_SM_10006detail6reduce28DeviceReduceSingleTileKernelINS2_10policy_hubIfjN4cuda3__47maximumIvEEE10Policy1000EPfSB_iS8_ffNS5_3std3__410__identityEEEvT0_T1_T2_T3_T4_T6_E12temp_storage+20];
	setp.lt.f32 	%p221, %f366, %f368;
	selp.f32 	%f370, %f368, %f366, %p221;
	selp.f32 	%f371, %f370, %f366, %p220;
	setp.gt.s32 	%p222, %r67, 128;
	ld.shared.f32 	%f373, [_ZZN3cub18CUB_300001_SM_10006detail6reduce28DeviceReduceSingleTileKernelINS2_10policy_hubIfjN4cuda3__47maximumIvEEE10Policy1000EPfSB_iS8_ffNS5_3std3__410__identityEEEvT0_T1_T2_T3_T4_T6_E12temp_storage+24];
	setp.lt.f32 	%p223, %f371, %f373;
	selp.f32 	%f375, %f373, %f371, %p223;
	selp.f32 	%f376, %f375, %f371, %p222;
	setp.gt.s32 	%p224, %r67, 160;
	ld.shared.f32 	%f378, [_ZZN3cub18CUB_300001_SM_10006detail6reduce28DeviceReduceSingleTileKernelINS2_10policy_hubIfjN4cuda3__47maximumIvEEE10Policy1000EPfSB_iS8_ffNS5_3std3__410__identityEEEvT0_T1_T2_T3_T4_T6_E12temp_storage+28];
	setp.lt.f32 	%p225, %f376, %f378;
	selp.f32 	%f380, %f378, %f376, %p225;
	selp.f32 	%f381, %f380, %f376, %p224;
	setp.gt.s32 	%p226, %r67, 192;
	ld.shared.f32 	%f383, [_ZZN3cub18CUB_300001_SM_10006detail6reduce28DeviceReduceSingleTileKernelINS2_10policy_hubIfjN4cuda3__47maximumIvEEE10Policy1000EPfSB_iS8_ffNS5_3std3__410__identityEEEvT0_T1_T2_T3_T4_T6_E12temp_storage+32];
	setp.lt.f32 	%p227, %f381, %f383;
	selp.f32 	%f385, %f383, %f381, %p227;
	selp.f32 	%f386, %f385, %f381, %p226;
	setp.gt.s32 	%p228, %r67, 224;
	ld.shared.f32 	%f388, [_ZZN3cub18CUB_300001_SM_10006detail6reduce28DeviceReduceSingleTileKernelINS2_10policy_hubIfjN4cuda3__47maximumIvEEE10Policy1000EPfSB_iS8_ffNS5_3std3__410__identityEEEvT0_T1_T2_T3_T4_T6_E12temp_storage+36];
	setp.lt.f32 	%p229, %f386, %f388;
	selp.f32 	%f390, %f388, %f386, %p229;
	selp.f32 	%f444, %f390, %f386, %p228;
	bra.uni 	$L__BB4_72;
$L__BB4_22:
	mov.u32 	%r13, %tid.x;
	shl.b32 	%r224, %r13, 2;
	mul.wide.u32 	%rd86, %r224, 4;
	add.s64 	%rd76, %rd16, %rd86;
	// begin inline asm
	ld.global.nc.v2.u64 {%rd74, %rd75}, [%rd76];
	// end inline asm
	mov.b64 	{%r225, %r226}, %rd75;
	mov.b64 	{%r227, %r228}, %rd74;
	mov.b32 	%f238, %r228;
	mov.b32 	%f239, %r227;
	mov.b32 	%f240, %r226;
	mov.b32 	%f241, %r225;
	add.s64 	%rd79, %rd76, 4096;
	// begin inline asm
	ld.global.nc.v2.u64 {%rd77, %rd78}, [%rd79];
	// end inline asm
	mov.b64 	{%r229, %r230}, %rd78;
	mov.b64 	{%r231, %r232}, %rd77;
	mov.b32 	%f242, %r232;
	mov.b32 	%f243, %r231;
	mov.b32 	%f244, %r230;
	mov.b32 	%f245, %r229;
	add.s64 	%rd82, %rd76, 8192;
	// begin inline asm
	ld.global.nc.v2.u64 {%rd80, %rd81}, [%rd82];
	// end inline asm
	mov.b64 	{%r233, %r234}, %rd81;
	mov.b64 	{%r235, %r236}, %rd80;
	mov.b32 	%f246, %r236;
	mov.b32 	%f247, %r235;
	mov.b32 	%f248, %r234;
	mov.b32 	%f249, %r233;
	add.s64 	%rd85, %rd76, 12288;
	// begin inline asm
	ld.global.nc.v2.u64 {%rd83, %rd84}, [%rd85];
	// end inline asm
	mov.b64 	{%r237, %r238}, %rd84;
	mov.b64 	{%r239, %r240}, %rd83;
	mov.b32 	%f250, %r240;
	mov.b32 	%f251, %r239;
	mov.b32 	%f252, %r238;
	mov.b32 	%f253, %r237;
	setp.lt.f32 	%p127, %f239, %f238;
	selp.f32 	%f254, %f238, %f239, %p127;
	setp.lt.f32 	%p128, %f241, %f240;
	selp.f32 	%f255, %f240, %f241, %p128;
	setp.lt.f32 	%p129, %f243, %f242;
	selp.f32 	%f256, %f242, %f243, %p129;
	setp.lt.f32 	%p130, %f245, %f244;
	selp.f32 	%f257, %f244, %f245, %p130;
	setp.lt.f32 	%p131, %f247, %f246;
	selp.f32 	%f258, %f246, %f247, %p131;
	setp.lt.f32 	%p132, %f249, %f248;
	selp.f32 	%f259, %f248, %f249, %p132;
	setp.lt.f32 	%p133, %f251, %f250;
	selp.f32 	%f260, %f250, %f251, %p133;
	setp.lt.f32 	%p134, %f253, %f252;
	selp.f32 	%f261, %f252, %f253, %p134;
	setp.lt.f32 	%p135, %f254, %f255;
	selp.f32 	%f262, %f255, %f254, %p135;
	setp.lt.f32 	%p136, %f256, %f257;
	selp.f32 	%f263, %f257, %f256, %p136;
	setp.lt.f32 	%p137, %f258, %f259;
	selp.f32 	%f264, %f259, %f258, %p137;
	setp.lt.f32 	%p138, %f260, %f261;
	selp.f32 	%f265, %f261, %f260, %p138;
	setp.lt.f32 	%p139, %f262, %f263;
	selp.f32 	%f266, %f263, %f262, %p139;
	setp.lt.f32 	%p140, %f264, %f265;
	selp.f32 	%f267, %f265, %f264, %p140;
	setp.lt.f32 	%p141, %f266, %f267;
	selp.f32 	%f430, %f267, %f266, %p141;
	setp.lt.u32 	%p142, %r67, 8192;
	mov.b32 	%r387, 4096;
	@%p142 bra 	$L__BB4_26;
	add.s32 	%r14, %r67, -4096;
	mov.b32 	%r387, 4096;
$L__BB4_24:
	mul.wide.s32 	%rd99, %r387, 4;
	add.s64 	%rd89, %rd76, %rd99;
	// begin inline asm
	ld.global.nc.v2.u64 {%rd87, %rd88}, [%rd89];
	// end inline asm
	mov.b64 	{%r242, %r243}, %rd88;
	mov.b64 	{%r244, %r245}, %rd87;
	mov.b32 	%f268, %r245;
	mov.b32 	%f269, %r244;
	mov.b32 	%f270, %r243;
	mov.b32 	%f271, %r242;
	add.s64 	%rd92, %rd89, 4096;
	// begin inline asm
	ld.global.nc.v2.u64 {%rd90, %rd91}, [%rd92];
	// end inline asm
	mov.b64 	{%r246, %r247}, %rd91;
	mov.b64 	{%r248, %r249}, %rd90;
	mov.b32 	%f272, %r249;
	mov.b32 	%f273, %r248;
	mov.b32 	%f274, %r247;
	mov.b32 	%f275, %r246;
	add.s64 	%rd95, %rd89, 8192;
	// begin inline asm
	ld.global.nc.v2.u64 {%rd93, %rd94}, [%rd95];
	// end inline asm
	mov.b64 	{%r250, %r251}, %rd94;
	mov.b64 	{%r252, %r253}, %rd93;
	mov.b32 	%f276, %r253;
	mov.b32 	%f277, %r252;
	mov.b32 	%f278, %r251;
	mov.b32 	%f279, %r250;
	add.s64 	%rd98, %rd89, 12288;
	// begin inline asm
	ld.global.nc.v2.u64 {%rd96, %rd97}, [%rd98];
	// end inline asm
	mov.b64 	{%r254, %r255}, %rd97;
	mov.b64 	{%r256, %r257}, %rd96;
	mov.b32 	%f280, %r257;
	mov.b32 	%f281, %r256;
	mov.b32 	%f282, %r255;
	mov.b32 	%f283, %r254;
	setp.lt.f32 	%p143, %f430, %f269;
	selp.f32 	%f284, %f269, %f430, %p143;
	setp.lt.f32 	%p144, %f268, %f271;
	selp.f32 	%f285, %f271, %f268, %p144;
	setp.lt.f32 	%p145, %f270, %f273;
	selp.f32 	%f286, %f273, %f270, %p145;
	setp.lt.f32 	%p146, %f272, %f275;
	selp.f32 	%f287, %f275, %f272, %p146;
	setp.lt.f32 	%p147, %f274, %f277;
	selp.f32 	%f288, %f277, %f274, %p147;
	setp.lt.f32 	%p148, %f276, %f279;
	selp.f32 	%f289, %f279, %f276, %p148;
	setp.lt.f32 	%p149, %f278, %f281;
	selp.f32 	%f290, %f281, %f278, %p149;
	setp.lt.f32 	%p150, %f280, %f283;
	selp.f32 	%f291, %f283, %f280, %p150;
	setp.lt.f32 	%p151, %f284, %f285;
	selp.f32 	%f292, %f285, %f284, %p151;
	setp.lt.f32 	%p152, %f286, %f287;
	selp.f32 	%f293, %f287, %f286, %p152;
	setp.lt.f32 	%p153, %f288, %f289;
	selp.f32 	%f294, %f289, %f288, %p153;
	setp.lt.f32 	%p154, %f290, %f291;
	selp.f32 	%f295, %f291, %f290, %p154;
	setp.lt.f32 	%p155, %f292, %f293;
	selp.f32 	%f296, %f293, %f292, %p155;
	setp.lt.f32 	%p156, %f294, %f295;
	selp.f32 	%f297, %f295, %f294, %p156;
	setp.lt.f32 	%p157, %f296, %f297;
	selp.f32 	%f298, %f297, %f296, %p157;
	setp.lt.f32 	%p158, %f298, %f282;
	selp.f32 	%f430, %f282, %f298, %p158;
	sub.s32 	%r258, %r67, %r387;
	setp.lt.s32 	%p159, %r258, 4096;
	@%p159 bra 	$L__BB4_34;
	add.s32 	%r387, %r387, 4096;
	setp.le.s32 	%p160, %r387, %r14;
	@%p160 bra 	$L__BB4_24;
$L__BB4_26:
	setp.le.s32 	%p161, %r67, %r387;
	@%p161 bra 	$L__BB4_34;
	sub.s32 	%r18, %r67, %r387;
	setp.ge.s32 	%p162, %r13, %r18;
	@%p162 bra 	$L__BB4_34;
	not.b32 	%r259, %r13;
	add.s32 	%r260, %r67, %r259;
	sub.s32 	%r19, %r260, %r387;
	and.b32  	%r261, %r19, 768;
	setp.eq.s32 	%p163, %r261, 768;
	mov.u32 	%r391, %r13;
	@%p163 bra 	$L__BB4_31;
	add.s32 	%r389, %r13, %r387;
	shr.u32 	%r262, %r19, 8;
	add.s32 	%r263, %r262, 1;
	and.b32  	%r264, %r263, 3;
	neg.s32 	%r388, %r264;
	mov.u32 	%r391, %r13;
$L__BB4_30:
	.pragma "nounroll";
	mul.wide.u32 	%rd101, %r389, 4;
	add.s64 	%rd100, %rd16, %rd101;
	// begin inline asm
	ld.global.nc.u32 %r265, [%rd100];
	// end inline asm
	mov.b32 	%f300, %r265;
	setp.lt.f32 	%p164, %f430, %f300;
	selp.f32 	%f430, %f300, %f430, %p164;
	add.s32 	%r391, %r391, 256;
	add.s32 	%r389, %r389, 256;
	add.s32 	%r388, %r388, 1;
	setp.ne.s32 	%p165, %r388, 0;
	@%p165 bra 	$L__BB4_30;
$L__BB4_31:
	setp.lt.u32 	%p166, %r19, 768;
	@%p166 bra 	$L__BB4_34;
	cvt.u64.u32 	%rd102, %r391;
	cvt.u64.u32 	%rd103, %r387;
	add.s64 	%rd104, %rd102, %rd103;
	shl.b64 	%rd105, %rd104, 2;
	add.s64 	%rd106, %rd105, %rd16;
	add.s64 	%rd122, %rd106, 2048;
	add.s32 	%r392, %r391, %r387;
$L__BB4_33:
	mul.wide.u32 	%rd111, %r392, 4;
	add.s64 	%rd107, %rd16, %rd111;
	// begin inline asm
	ld.global.nc.u32 %r266, [%rd107];
	// end inline asm
	mov.b32 	%f301, %r266;
	setp.lt.f32 	%p167, %f430, %f301;
	selp.f32 	%f302, %f301, %f430, %p167;
	add.s64 	%rd108, %rd122, -1024;
	// begin inline asm
	ld.global.nc.u32 %r267, [%rd108];
	// end inline asm
	mov.b32 	%f303, %r267;
	setp.lt.f32 	%p168, %f302, %f303;
	selp.f32 	%f304, %f303, %f302, %p168;
	// begin inline asm
	ld.global.nc.u32 %r268, [%rd122];
	// end inline asm
	mov.b32 	%f305, %r268;
	setp.lt.f32 	%p169, %f304, %f305;
	selp.f32 	%f306, %f305, %f304, %p169;
	add.s64 	%rd110, %rd122, 1024;
	// begin inline asm
	ld.global.nc.u32 %r269, [%rd110];
	// end inline asm
	mov.b32 	%f307, %r269;
	setp.lt.f32 	%p170, %f306, %f307;
	selp.f32 	%f430, %f307, %f306, %p170;
	add.s32 	%r391, %r391, 1024;
	add.s64 	%rd122, %rd122, 4096;
	add.s32 	%r392, %r392, 1024;
	setp.lt.s32 	%p171, %r391, %r18;
	@%p171 bra 	$L__BB4_33;
$L__BB4_34:
	// begin inline asm
	mov.u32 %r270, %laneid;
	// end inline asm
	mov.b32 	%r272, %f430;
	mov.b32 	%r273, 1;
	mov.b32 	%r294, 31;
	mov.b32 	%r295, -1;
	// begin inline asm
	shfl.sync.down.b32 %r271, %r272, %r273, %r294, %r295;
	// end inline asm
	mov.b32 	%f308, %r271;
	setp.gt.s32 	%p172, %r270, 30;
	setp.lt.f32 	%p173, %f430, %f308;
	selp.f32 	%f309, %f308, %f430, %p173;
	selp.f32 	%f310, %f430, %f309, %p172;
	mov.b32 	%r277, %f310;
	mov.b32 	%r278, 2;
	// begin inline asm
	shfl.sync.down.b32 %r276, %r277, %r278, %r294, %r295;
	// end inline asm
	mov.b32 	%f311, %r276;
	setp.gt.s32 	%p174, %r270, 29;
	setp.lt.f32 	%p175, %f310, %f311;
	selp.f32 	%f312, %f311, %f310, %p175;
	selp.f32 	%f313, %f310, %f312, %p174;
	mov.b32 	%r282, %f313;
	mov.b32 	%r283, 4;
	// begin inline asm
	shfl.sync.down.b32 %r281, %r282, %r283, %r294, %r295;
	// end inline asm
	mov.b32 	%f314, %r281;
	setp.gt.s32 	%p176, %r270, 27;
	setp.lt.f32 	%p177, %f313, %f314;
	selp.f32 	%f315, %f314, %f313, %p177;
	selp.f32 	%f316, %f313, %f315, %p176;
	mov.b32 	%r287, %f316;
	mov.b32 	%r288, 8;
	// begin inline asm
	shfl.sync.down.b32 %r286, %r287, %r288, %r294, %r295;
	// end inline asm
	mov.b32 	%f317, %r286;
	setp.gt.s32 	%p178, %r270, 23;
	setp.lt.f32 	%p179, %f316, %f317;
	selp.f32 	%f318, %f317, %f316, %p179;
	selp.f32 	%f319, %f316, %f318, %p178;
	mov.b32 	%r292, %f319;
	mov.b32 	%r293, 16;
	// begin inline asm
	shfl.sync.down.b32 %r291, %r292, %r293, %r294, %r295;
	// end inline asm
	mov.b32 	%f320, %r291;
	setp.gt.s32 	%p180, %r270, 15;
	setp.lt.f32 	%p181, %f319, %f320;
	selp.f32 	%f26, %f320, %f319, %p181;
	selp.f32 	%f444, %f319, %f26, %p180;
	setp.ne.s32 	%p182, %r270, 0;
	@%p182 bra 	$L__BB4_36;
	shr.u32 	%r296, %r13, 3;
	and.b32  	%r297, %r296, 124;
	mov.u32 	%r298, _ZZN3cub18CUB_300001_SM_10006detail6reduce28DeviceReduceSingleTileKernelINS2_10policy_hubIfjN4cuda3__47maximumIvEEE10Policy1000EPfSB_iS8_ffNS5_3std3__410__identityEEEvT0_T1_T2_T3_T4_T6_E12temp_storage;
	add.s32 	%r299, %r298, %r297;
	st.shared.f32 	[%r299+8], %f26;
$L__BB4_36:
	bar.sync 	0;
	setp.ne.s32 	%p183, %r13, 0;
	@%p183 bra 	$L__BB4_72;
	ld.shared.f32 	%f321, [_ZZN3cub18CUB_300001_SM_10006detail6reduce28DeviceReduceSingleTileKernelINS2_10policy_hubIfjN4cuda3__47maximumIvEEE10Policy1000EPfSB_iS8_ffNS5_3std3__410__identityEEEvT0_T1_T2_T3_T4_T6_E12temp_storage+12];
	setp.lt.f32 	%p184, %f444, %f321;
	selp.f32 	%f322, %f321, %f444, %p184;
	ld.shared.f32 	%f323, [_ZZN3cub18CUB_300001_SM_10006detail6reduce28DeviceReduceSingleTileKernelINS2_10policy_hubIfjN4cuda3__47maximumIvEEE10Policy1000EPfSB_iS8_ffNS5_3std3__410__identityEEEvT0_T1_T2_T3_T4_T6_E12temp_storage+16];
	setp.lt.f32 	%p185, %f322, %f323;
	selp.f32 	%f324, %f323, %f322, %p185;
	ld.shared.f32 	%f325, [_ZZN3cub18CUB_300001_SM_10006detail6reduce28DeviceReduceSingleTileKernelINS2_10policy_hubIfjN4cuda3__47maximumIvEEE10Policy1000EPfSB_iS8_ffNS5_3std3__410__identityEEEvT0_T1_T2_T3_T4_T6_E12temp_storage+20];
	setp.lt.f32 	%p186, %f324, %f325;
	selp.f32 	%f326, %f325, %f324, %p186;
	ld.shared.f32 	%f327, [_ZZN3cub18CUB_300001_SM_10006detail6reduce28DeviceReduceSingleTileKernelINS2_10policy_hubIfjN4cuda3__47maximumIvEEE10Policy1000EPfSB_iS8_ffNS5_3std3__410__identityEEEvT0_T1_T2_T3_T4_T6_E12temp_storage+24];
	setp.lt.f32 	%p187, %f326, %f327;
	selp.f32 	%f328, %f327, %f326, %p187;
	ld.shared.f32 	%f329, [_ZZN3cub18CUB_300001_SM_10006detail6reduce28DeviceReduceSingleTileKernelINS2_10policy_hubIfjN4cuda3__47maximumIvEEE10Policy1000EPfSB_iS8_ffNS5_3std3__410__identityEEEvT0_T1_T2_T3_T4_T6_E12temp_storage+28];
	setp.lt.f32 	%p188, %f328, %f329;
	selp.f32 	%f330, %f329, %f328, %p188;
	ld.shared.f32 	%f331, [_ZZN3cub18CUB_300001_SM_10006detail6reduce28DeviceReduceSingleTileKernelINS2_10policy_hubIfjN4cuda3__47maximumIvEEE10Policy1000EPfSB_iS8_ffNS5_3std3__410__identityEEEvT0_T1_T2_T3_T4_T6_E12temp_storage+32];
	setp.lt.f32 	%p189, %f330, %f331;
	selp.f32 	%f332, %f331, %f330, %p189;
	ld.shared.f32 	%f333, [_ZZN3cub18CUB_300001_SM_10006detail6reduce28DeviceReduceSingleTileKernelINS2_10policy_hubIfjN4cuda3__47maximumIvEEE10Policy1000EPfSB_iS8_ffNS5_3std3__410__identityEEEvT0_T1_T2_T3_T4_T6_E12temp_storage+36];
	setp.lt.f32 	%p190, %f332, %f333;
	selp.f32 	%f444, %f333, %f332, %p190;
	bra.uni 	$L__BB4_72;
$L__BB4_38:
	setp.gt.s32 	%p3, %r67, 4095;
	@%p3 bra 	$L__BB4_56;
	mov.u32 	%r34, %tid.x;
	setp.ge.s32 	%p68, %r34, %r67;
	mov.f32 	%f436, 0f00000000;
	mov.u32 	%r397, %r34;
	@%p68 bra 	$L__BB4_41;
	mul.wide.u32 	%rd66, %r34, 4;
	add.s64 	%rd65, %rd16, %rd66;
	// begin inline asm
	ld.global.nc.u32 %r144, [%rd65];
	// end inline asm
	mov.b32 	%f436, %r144;
	add.s32 	%r397, %r34, 256;
$L__BB4_41:
	setp.ge.s32 	%p69, %r397, %r67;
	@%p69 bra 	$L__BB4_47;
	not.b32 	%r145, %r397;
	add.s32 	%r37, %r67, %r145;
	and.b32  	%r146, %r37, 768;
	setp.eq.s32 	%p70, %r146, 768;
	@%p70 bra 	$L__BB4_45;
	mul.wide.u32 	%rd67, %r397, 4;
	add.s64 	%rd123, %rd16, %rd67;
	shr.u32 	%r147, %r37, 8;
	add.s32 	%r148, %r147, 1;
	and.b32  	%r149, %r148, 3;
	neg.s32 	%r395, %r149;
$L__BB4_44:
	.pragma "nounroll";
	// begin inline asm
	ld.global.nc.u32 %r150, [%rd123];
	// end inline asm
	mov.b32 	%f157, %r150;
	setp.lt.f32 	%p71, %f436, %f157;
	selp.f32 	%f436, %f157, %f436, %p71;
	add.s32 	%r397, %r397, 256;
	add.s64 	%rd123, %rd123, 1024;
	add.s32 	%r395, %r395, 1;
	setp.ne.s32 	%p72, %r395, 0;
	@%p72 bra 	$L__BB4_44;
$L__BB4_45:
	setp.lt.u32 	%p73, %r37, 768;
	@%p73 bra 	$L__BB4_47;
$L__BB4_46:
	mul.wide.s32 	%rd73, %r397, 4;
	add.s64 	%rd69, %rd16, %rd73;
	// begin inline asm
	ld.global.nc.u32 %r151, [%rd69];
	// end inline asm
	mov.b32 	%f158, %r151;
	setp.lt.f32 	%p74, %f436, %f158;
	selp.f32 	%f159, %f158, %f436, %p74;
	add.s64 	%rd70, %rd69, 1024;
	// begin inline asm
	ld.global.nc.u32 %r152, [%rd70];
	// end inline asm
	mov.b32 	%f160, %r152;
	setp.lt.f32 	%p75, %f159, %f160;
	selp.f32 	%f161, %f160, %f159, %p75;
	add.s64 	%rd71, %rd69, 2048;
	// begin inline asm
	ld.global.nc.u32 %r153, [%rd71];
	// end inline asm
	mov.b32 	%f162, %r153;
	setp.lt.f32 	%p76, %f161, %f162;
	selp.f32 	%f163, %f162, %f161, %p76;
	add.s64 	%rd72, %rd69, 3072;
	// begin inline asm
	ld.global.nc.u32 %r154, [%rd72];
	// end inline asm
	mov.b32 	%f164, %r154;
	setp.lt.f32 	%p77, %f163, %f164;
	selp.f32 	%f436, %f164, %f163, %p77;
	add.s32 	%r397, %r397, 1024;
	setp.lt.s32 	%p78, %r397, %r67;
	@%p78 bra 	$L__BB4_46;
$L__BB4_47:
	setp.lt.s32 	%p79, %r67, 256;
	@%p79 bra 	$L__BB4_52;
	// begin inline asm
	mov.u32 %r193, %laneid;
	// end inline asm
	mov.b32 	%r195, %f436;
	mov.b32 	%r196, 1;
	mov.b32 	%r217, 31;
	mov.b32 	%r218, -1;
	// begin inline asm
	shfl.sync.down.b32 %r194, %r195, %r196, %r217, %r218;
	// end inline asm
	mov.b32 	%f212, %r194;
	setp.gt.s32 	%p107, %r193, 30;
	setp.lt.f32 	%p108, %f436, %f212;
	selp.f32 	%f213, %f212, %f436, %p108;
	selp.f32 	%f214, %f436, %f213, %p107;
	mov.b32 	%r200, %f214;
	mov.b32 	%r201, 2;
	// begin inline asm
	shfl.sync.down.b32 %r199, %r200, %r201, %r217, %r218;
	// end inline asm
	mov.b32 	%f215, %r199;
	setp.gt.s32 	%p109, %r193, 29;
	setp.lt.f32 	%p110, %f214, %f215;
	selp.f32 	%f216, %f215, %f214, %p110;
	selp.f32 	%f217, %f214, %f216, %p109;
	mov.b32 	%r205, %f217;
	mov.b32 	%r206, 4;
	// begin inline asm
	shfl.sync.down.b32 %r204, %r205, %r206, %r217, %r218;
	// end inline asm
	mov.b32 	%f218, %r204;
	setp.gt.s32 	%p111, %r193, 27;
	setp.lt.f32 	%p112, %f217, %f218;
	selp.f32 	%f219, %f218, %f217, %p112;
	selp.f32 	%f220, %f217, %f219, %p111;
	mov.b32 	%r210, %f220;
	mov.b32 	%r211, 8;
	// begin inline asm
	shfl.sync.down.b32 %r209, %r210, %r211, %r217, %r218;
	// end inline asm
	mov.b32 	%f221, %r209;
	setp.gt.s32 	%p113, %r193, 23;
	setp.lt.f32 	%p114, %f220, %f221;
	selp.f32 	%f222, %f221, %f220, %p114;
	selp.f32 	%f223, %f220, %f222, %p113;
	mov.b32 	%r215, %f223;
	mov.b32 	%r216, 16;
	// begin inline asm
	shfl.sync.down.b32 %r214, %r215, %r216, %r217, %r218;
	// end inline asm
	mov.b32 	%f224, %r214;
	setp.gt.s32 	%p115, %r193, 15;
	setp.lt.f32 	%p116, %f223, %f224;
	selp.f32 	%f38, %f224, %f223, %p116;
	selp.f32 	%f444, %f223, %f38, %p115;
	setp.ne.s32 	%p117, %r193, 0;
	@%p117 bra 	$L__BB4_50;
	shr.u32 	%r219, %r34, 3;
	and.b32  	%r220, %r219, 124;
	mov.u32 	%r221, _ZZN3cub18CUB_300001_SM_10006detail6reduce28DeviceReduceSingleTileKernelINS2_10policy_hubIfjN4cuda3__47maximumIvEEE10Policy1000EPfSB_iS8_ffNS5_3std3__410__identityEEEvT0_T1_T2_T3_T4_T6_E12temp_storage;
	add.s32 	%r222, %r221, %r220;
	st.shared.f32 	[%r222+8], %f38;
$L__BB4_50:
	bar.sync 	0;
	setp.ne.s32 	%p118, %r34, 0;
	@%p118 bra 	$L__BB4_72;
	ld.shared.f32 	%f225, [_ZZN3cub18CUB_300001_SM_10006detail6reduce28DeviceReduceSingleTileKernelINS2_10policy_hubIfjN4cuda3__47maximumIvEEE10Policy1000EPfSB_iS8_ffNS5_3std3__410__identityEEEvT0_T1_T2_T3_T4_T6_E12temp_storage+12];
	setp.lt.f32 	%p119, %f444, %f225;
	selp.f32 	%f226, %f225, %f444, %p119;
	ld.shared.f32 	%f227, [_ZZN3cub18CUB_300001_SM_10006detail6reduce28DeviceReduceSingleTileKernelINS2_10policy_hubIfjN4cuda3__47maximumIvEEE10Policy1000EPfSB_iS8_ffNS5_3std3__410__identityEEEvT0_T1_T2_T3_T4_T6_E12temp_storage+16];
	setp.lt.f32 	%p120, %f226, %f227;
	selp.f32 	%f228, %f227, %f226, %p120;
	ld.shared.f32 	%f229, [_ZZN3cub18CUB_300001_SM_10006detail6reduce28DeviceReduceSingleTileKernelINS2_10policy_hubIfjN4cuda3__47maximumIvEEE10Policy1000EPfSB_iS8_ffNS5_3std3__410__identityEEEvT0_T1_T2_T3_T4_T6_E12temp_storage+20];
	setp.lt.f32 	%p121, %f228, %f229;
	selp.f32 	%f230, %f229, %f228, %p121;
	ld.shared.f32 	%f231, [_ZZN3cub18CUB_300001_SM_10006detail6reduce28DeviceReduceSingleTileKernelINS2_10policy_hubIfjN4cuda3__47maximumIvEEE10Policy1000EPfSB_iS8_ffNS5_3std3__410__identityEEEvT0_T1_T2_T3_T4_T6_E12temp_storage+24];
	setp.lt.f32 	%p122, %f230, %f231;
	selp.f32 	%f232, %f231, %f230, %p122;
	ld.shared.f32 	%f233, [_ZZN3cub18CUB_300001_SM_10006detail6reduce28DeviceReduceSingleTileKernelINS2_10policy_hubIfjN4cuda3__47maximumIvEEE10Policy1000EPfSB_iS8_ffNS5_3std3__410__identityEEEvT0_T1_T2_T3_T4_T6_E12temp_storage+28];
	setp.lt.f32 	%p123, %f232, %f233;
	selp.f32 	%f234, %f233, %f232, %p123;
	ld.shared.f32 	%f235, [_ZZN3cub18CUB_300001_SM_10006detail6reduce28DeviceReduceSingleTileKernelINS2_10policy_hubIfjN4cuda3__47maximumIvEEE10Policy1000EPfSB_iS8_ffNS5_3std3__410__identityEEEvT0_T1_T2_T3_T4_T6_E12temp_storage+32];
	setp.lt.f32 	%p124, %f234, %f235;
	selp.f32 	%f236, %f235, %f234, %p124;
	ld.shared.f32 	%f237, [_ZZN3cub18CUB_300001_SM_10006detail6reduce28DeviceReduceSingleTileKernelINS2_10policy_hubIfjN4cuda3__47maximumIvEEE10Policy1000EPfSB_iS8_ffNS5_3std3__410__identityEEEvT0_T1_T2_T3_T4_T6_E12temp_storage+36];
	setp.lt.f32 	%p125, %f236, %f237;
	selp.f32 	%f444, %f237, %f236, %p125;
	bra.uni 	$L__BB4_72;
$L__BB4_52:
	// begin inline asm
	mov.u32 %r155, %laneid;
	// end inline asm
	and.b32  	%r181, %r34, 992;
	add.s32 	%r182, %r181, 32;
	setp.gt.s32 	%p80, %r182, %r67;
	not.b32 	%r183, %r181;
	add.s32 	%r184, %r67, %r183;
	selp.b32 	%r179, %r184, 31, %p80;
	mov.b32 	%r157, %f436;
	mov.b32 	%r158, 1;
	mov.b32 	%r180, -1;
	// begin inline asm
	shfl.sync.down.b32 %r156, %r157, %r158, %r179, %r180;
	// end inline asm
	mov.b32 	%f165, %r156;
	setp.lt.s32 	%p81, %r155, %r179;
	setp.lt.f32 	%p82, %f436, %f165;
	selp.f32 	%f166, %f165, %f436, %p82;
	selp.f32 	%f167, %f166, %f436, %p81;
	mov.b32 	%r162, %f167;
	mov.b32 	%r163, 2;
	// begin inline asm
	shfl.sync.down.b32 %r161, %r162, %r163, %r179, %r180;
	// end inline asm
	mov.b32 	%f168, %r161;
	add.s32 	%r185, %r155, 2;
	setp.gt.s32 	%p83, %r185, %r179;
	setp.lt.f32 	%p84, %f167, %f168;
	selp.f32 	%f169, %f168, %f167, %p84;
	selp.f32 	%f170, %f167, %f169, %p83;
	mov.b32 	%r167, %f170;
	mov.b32 	%r168, 4;
	// begin inline asm
	shfl.sync.down.b32 %r166, %r167, %r168, %r179, %r180;
	// end inline asm
	mov.b32 	%f171, %r166;
	add.s32 	%r186, %r155, 4;
	setp.gt.s32 	%p85, %r186, %r179;
	setp.lt.f32 	%p86, %f170, %f171;
	selp.f32 	%f172, %f171, %f170, %p86;
	selp.f32 	%f173, %f170, %f172, %p85;
	mov.b32 	%r172, %f173;
	mov.b32 	%r173, 8;
	// begin inline asm
	shfl.sync.down.b32 %r171, %r172, %r173, %r179, %r180;
	// end inline asm
	mov.b32 	%f174, %r171;
	add.s32 	%r187, %r155, 8;
	setp.gt.s32 	%p87, %r187, %r179;
	setp.lt.f32 	%p88, %f173, %f174;
	selp.f32 	%f175, %f174, %f173, %p88;
	selp.f32 	%f176, %f173, %f175, %p87;
	mov.b32 	%r177, %f176;
	mov.b32 	%r178, 16;
	// begin inline asm
	shfl.sync.down.b32 %r176, %r177, %r178, %r179, %r180;
	// end inline asm
	mov.b32 	%f177, %r176;
	add.s32 	%r188, %r155, 16;
	setp.gt.s32 	%p89, %r188, %r179;
	setp.lt.f32 	%p90, %f176, %f177;
	selp.f32 	%f178, %f177, %f176, %p90;
	selp.f32 	%f444, %f176, %f178, %p89;
	setp.ne.s32 	%p91, %r155, 0;
	@%p91 bra 	$L__BB4_54;
	shr.u32 	%r189, %r34, 3;
	and.b32  	%r190, %r189, 124;
	mov.u32 	%r191, _ZZN3cub18CUB_300001_SM_10006detail6reduce28DeviceReduceSingleTileKernelINS2_10policy_hubIfjN4cuda3__47maximumIvEEE10Policy1000EPfSB_iS8_ffNS5_3std3__410__identityEEEvT0_T1_T2_T3_T4_T6_E12temp_storage;
	add.s32 	%r192, %r191, %r190;
	st.shared.f32 	[%r192+8], %f444;
$L__BB4_54:
	bar.sync 	0;
	setp.ne.s32 	%p92, %r34, 0;
	@%p92 bra 	$L__BB4_72;
	setp.gt.s32 	%p93, %r67, 32;
	ld.shared.f32 	%f179, [_ZZN3cub18CUB_300001_SM_10006detail6reduce28DeviceReduceSingleTileKernelINS2_10policy_hubIfjN4cuda3__47maximumIvEEE10Policy1000EPfSB_iS8_ffNS5_3std3__410__identityEEEvT0_T1_T2_T3_T4_T6_E12temp_storage+12];
	setp.lt.f32 	%p94, %f444, %f179;
	selp.f32 	%f181, %f179, %f444, %p94;
	selp.f32 	%f182, %f181, %f444, %p93;
	setp.gt.s32 	%p95, %r67, 64;
	ld.shared.f32 	%f184, [_ZZN3cub18CUB_300001_SM_10006detail6reduce28DeviceReduceSingleTileKernelINS2_10policy_hubIfjN4cuda3__47maximumIvEEE10Policy1000EPfSB_iS8_ffNS5_3std3__410__identityEEEvT0_T1_T2_T3_T4_T6_E12temp_storage+16];
	setp.lt.f32 	%p96, %f182, %f184;
	selp.f32 	%f186, %f184, %f182, %p96;
	selp.f32 	%f187, %f186, %f182, %p95;
	setp.gt.s32 	%p97, %r67, 96;
	ld.shared.f32 	%f189, [_ZZN3cub18CUB_300001_SM_10006detail6reduce28DeviceReduceSingleTileKernelINS2_10policy_hubIfjN4cuda3__47maximumIvEEE10Policy1000EPfSB_iS8_ffNS5_3std3__410__identityEEEvT0_T1_T2_T3_T4_T6_E12temp_storage+20];
	setp.lt.f32 	%p98, %f187, %f189;
	selp.f32 	%f191, %f189, %f187, %p98;
	selp.f32 	%f192, %f191, %f187, %p97;
	setp.gt.s32 	%p99, %r67, 128;
	ld.shared.f32 	%f194, [_ZZN3cub18CUB_300001_SM_10006detail6reduce28DeviceReduceSingleTileKernelINS2_10policy_hubIfjN4cuda3__47maximumIvEEE10Policy1000EPfSB_iS8_ffNS5_3std3__410__identityEEEvT0_T1_T2_T3_T4_T6_E12temp_storage+24];
	setp.lt.f32 	%p100, %f192, %f194;
	selp.f32 	%f196, %f194, %f192, %p100;
	selp.f32 	%f197, %f196, %f192, %p99;
	setp.gt.s32 	%p101, %r67, 160;
	ld.shared.f32 	%f199, [_ZZN3cub18CUB_300001_SM_10006detail6reduce28DeviceReduceSingleTileKernelINS2_10policy_hubIfjN4cuda3__47maximumIvEEE10Policy1000EPfSB_iS8_ffNS5_3std3__410__identityEEEvT0_T1_T2_T3_T4_T6_E12temp_storage+28];
	setp.lt.f32 	%p102, %f197, %f199;
	selp.f32 	%f201, %f199, %f197, %p102;
	selp.f32 	%f202, %f201, %f197, %p101;
	setp.gt.s32 	%p103, %r67, 192;
	ld.shared.f32 	%f204, [_ZZN3cub18CUB_300001_SM_10006detail6reduce28DeviceReduceSingleTileKernelINS2_10policy_hubIfjN4cuda3__47maximumIvEEE10Policy1000EPfSB_iS8_ffNS5_3std3__410__identityEEEvT0_T1_T2_T3_T4_T6_E12temp_storage+32];
	setp.lt.f32 	%p104, %f202, %f204;
	selp.f32 	%f206, %f204, %f202, %p104;
	selp.f32 	%f207, %f206, %f202, %p103;
	setp.gt.s32 	%p105, %r67, 224;
	ld.shared.f32 	%f209, [_ZZN3cub18CUB_300001_SM_10006detail6reduce28DeviceReduceSingleTileKernelINS2_10policy_hubIfjN4cuda3__47maximumIvEEE10Policy1000EPfSB_iS8_ffNS5_3std3__410__identityEEEvT0_T1_T2_T3_T4_T6_E12temp_storage+36];
	setp.lt.f32 	%p106, %f207, %f209;
	selp.f32 	%f211, %f209, %f207, %p106;
	selp.f32 	%f444, %f211, %f207, %p105;
	bra.uni 	$L__BB4_72;
$L__BB4_56:
	mov.u32 	%r46, %tid.x;
	mul.wide.u32 	%rd35, %r46, 4;
	add.s64 	%rd19, %rd16, %rd35;
	// begin inline asm
	ld.global.nc.u32 %r68, [%rd19];
	// end inline asm
	mov.b32 	%f59, %r68;
	add.s64 	%rd20, %rd19, 1024;
	// begin inline asm
	ld.global.nc.u32 %r69, [%rd20];
	// end inline asm
	mov.b32 	%f60, %r69;
	add.s64 	%rd21, %rd19, 2048;
	// begin inline asm
	ld.global.nc.u32 %r70, [%rd21];
	// end inline asm
	mov.b32 	%f61, %r70;
	add.s64 	%rd22, %rd19, 3072;
	// begin inline asm
	ld.global.nc.u32 %r71, [%rd22];
	// end inline asm
	mov.b32 	%f62, %r71;
	add.s64 	%rd23, %rd19, 4096;
	// begin inline asm
	ld.global.nc.u32 %r72, [%rd23];
	// end inline asm
	mov.b32 	%f63, %r72;
	add.s64 	%rd24, %rd19, 5120;
	// begin inline asm
	ld.global.nc.u32 %r73, [%rd24];
	// end inline asm
	mov.b32 	%f64, %r73;
	add.s64 	%rd25, %rd19, 6144;
	// begin inline asm
	ld.global.nc.u32 %r74, [%rd25];
	// end inline asm
	mov.b32 	%f65, %r74;
	add.s64 	%rd26, %rd19, 7168;
	// begin inline asm
	ld.global.nc.u32 %r75, [%rd26];
	// end inline asm
	mov.b32 	%f66, %r75;
	add.s64 	%rd27, %rd19, 8192;
	// begin inline asm
	ld.global.nc.u32 %r76, [%rd27];
	// end inline asm
	mov.b32 	%f67, %r76;
	add.s64 	%rd28, %rd19, 9216;
	// begin inline asm
	ld.global.nc.u32 %r77, [%rd28];
	// end inline asm
	mov.b32 	%f68, %r77;
	add.s64 	%rd29, %rd19, 10240;
	// begin inline asm
	ld.global.nc.u32 %r78, [%rd29];
	// end inline asm
	mov.b32 	%f69, %r78;
	add.s64 	%rd30, %rd19, 11264;
	// begin inline asm
	ld.global.nc.u32 %r79, [%rd30];
	// end inline asm
	mov.b32 	%f70, %r79;
	add.s64 	%rd31, %rd19, 12288;
	// begin inline asm
	ld.global.nc.u32 %r80, [%rd31];
	// end inline asm
	mov.b32 	%f71, %r80;
	add.s64 	%rd32, %rd19, 13312;
	// begin inline asm
	ld.global.nc.u32 %r81, [%rd32];
	// end inline asm
	mov.b32 	%f72, %r81;
	add.s64 	%rd33, %rd19, 14336;
	// begin inline asm
	ld.global.nc.u32 %r82, [%rd33];
	// end inline asm
	mov.b32 	%f73, %r82;
	add.s64 	%rd34, %rd19, 15360;
	// begin inline asm
	ld.global.nc.u32 %r83, [%rd34];
	// end inline asm
	mov.b32 	%f74, %r83;
	setp.lt.f32 	%p4, %f59, %f60;
	selp.f32 	%f75, %f60, %f59, %p4;
	setp.lt.f32 	%p5, %f61, %f62;
	selp.f32 	%f76, %f62, %f61, %p5;
	setp.lt.f32 	%p6, %f63, %f64;
	selp.f32 	%f77, %f64, %f63, %p6;
	setp.lt.f32 	%p7, %f65, %f66;
	selp.f32 	%f78, %f66, %f65, %p7;
	setp.lt.f32 	%p8, %f67, %f68;
	selp.f32 	%f79, %f68, %f67, %p8;
	setp.lt.f32 	%p9, %f69, %f70;
	selp.f32 	%f80, %f70, %f69, %p9;
	setp.lt.f32 	%p10, %f71, %f72;
	selp.f32 	%f81, %f72, %f71, %p10;
	setp.lt.f32 	%p11, %f73, %f74;
	selp.f32 	%f82, %f74, %f73, %p11;
	setp.lt.f32 	%p12, %f75, %f76;
	selp.f32 	%f83, %f76, %f75, %p12;
	setp.lt.f32 	%p13, %f77, %f78;
	selp.f32 	%f84, %f78, %f77, %p13;
	setp.lt.f32 	%p14, %f79, %f80;
	selp.f32 	%f85, %f80, %f79, %p14;
	setp.lt.f32 	%p15, %f81, %f82;
	selp.f32 	%f86, %f82, %f81, %p15;
	setp.lt.f32 	%p16, %f83, %f84;
	selp.f32 	%f87, %f84, %f83, %p16;
	setp.lt.f32 	%p17, %f85, %f86;
	selp.f32 	%f88, %f86, %f85, %p17;
	setp.lt.f32 	%p18, %f87, %f88;
	selp.f32 	%f443, %f88, %f87, %p18;
	setp.lt.u32 	%p19, %r67, 8192;
	mov.b32 	%r400, 4096;
	@%p19 bra 	$L__BB4_60;
	add.s32 	%r47, %r67, -4096;
	mov.b32 	%r400, 4096;
$L__BB4_58:
	mul.wide.s32 	%rd52, %r400, 4;
	add.s64 	%rd36, %rd19, %rd52;
	// begin inline asm
	ld.global.nc.u32 %r86, [%rd36];
	// end inline asm
	mov.b32 	%f89, %r86;
	add.s64 	%rd37, %rd36, 1024;
	// begin inline asm
	ld.global.nc.u32 %r87, [%rd37];
	// end inline asm
	mov.b32 	%f90, %r87;
	add.s64 	%rd38, %rd36, 2048;
	// begin inline asm
	ld.global.nc.u32 %r88, [%rd38];
	// end inline asm
	mov.b32 	%f91, %r88;
	add.s64 	%rd39, %rd36, 3072;
	// begin inline asm
	ld.global.nc.u32 %r89, [%rd39];
	// end inline asm
	mov.b32 	%f92, %r89;
	add.s64 	%rd40, %rd36, 4096;
	// begin inline asm
	ld.global.nc.u32 %r90, [%rd40];
	// end inline asm
	mov.b32 	%f93, %r90;
	add.s64 	%rd41, %rd36, 5120;
	// begin inline asm
	ld.global.nc.u32 %r91, [%rd41];
	// end inline asm
	mov.b32 	%f94, %r91;
	add.s64 	%rd42, %rd36, 6144;
	// begin inline asm
	ld.global.nc.u32 %r92, [%rd42];
	// end inline asm
	mov.b32 	%f95, %r92;
	add.s64 	%rd43, %rd36, 7168;
	// begin inline asm
	ld.global.nc.u32 %r93, [%rd43];
	// end inline asm
	mov.b32 	%f96, %r93;
	add.s64 	%rd44, %rd36, 8192;
	// begin inline asm
	ld.global.nc.u32 %r94, [%rd44];
	// end inline asm
	mov.b32 	%f97, %r94;
	add.s64 	%rd45, %rd36, 9216;
	// begin inline asm
	ld.global.nc.u32 %r95, [%rd45];
	// end inline asm
	mov.b32 	%f98, %r95;
	add.s64 	%rd46, %rd36, 10240;
	// begin inline asm
	ld.global.nc.u32 %r96, [%rd46];
	// end inline asm
	mov.b32 	%f99, %r96;
	add.s64 	%rd47, %rd36, 11264;
	// begin inline asm
	ld.global.nc.u32 %r97, [%rd47];
	// end inline asm
	mov.b32 	%f100, %r97;
	add.s64 	%rd48, %rd36, 12288;
	// begin inline asm
	ld.global.nc.u32 %r98, [%rd48];
	// end inline asm
	mov.b32 	%f101, %r98;
	add.s64 	%rd49, %rd36, 13312;
	// begin inline asm
	ld.global.nc.u32 %r99, [%rd49];
	// end inline asm
	mov.b32 	%f102, %r99;
	add.s64 	%rd50, %rd36, 14336;
	// begin inline asm
	ld.global.nc.u32 %r100, [%rd50];
	// end inline asm
	mov.b32 	%f103, %r100;
	add.s64 	%rd51, %rd36, 15360;
	// begin inline asm
	ld.global.nc.u32 %r101, [%rd51];
	// end inline asm
	mov.b32 	%f104, %r101;
	setp.lt.f32 	%p20, %f443, %f89;
	selp.f32 	%f105, %f89, %f443, %p20;
	setp.lt.f32 	%p21, %f90, %f91;
	selp.f32 	%f106, %f91, %f90, %p21;
	setp.lt.f32 	%p22, %f92, %f93;
	selp.f32 	%f107, %f93, %f92, %p22;
	setp.lt.f32 	%p23, %f94, %f95;
	selp.f32 	%f108, %f95, %f94, %p23;
	setp.lt.f32 	%p24, %f96, %f97;
	selp.f32 	%f109, %f97, %f96, %p24;
	setp.lt.f32 	%p25, %f98, %f99;
	selp.f32 	%f110, %f99, %f98, %p25;
	setp.lt.f32 	%p26, %f100, %f101;
	selp.f32 	%f111, %f101, %f100, %p26;
	setp.lt.f32 	%p27, %f102, %f103;
	selp.f32 	%f112, %f103, %f102, %p27;
	setp.lt.f32 	%p28, %f105, %f106;
	selp.f32 	%f113, %f106, %f105, %p28;
	setp.lt.f32 	%p29, %f107, %f108;
	selp.f32 	%f114, %f108, %f107, %p29;
	setp.lt.f32 	%p30, %f109, %f110;
	selp.f32 	%f115, %f110, %f109, %p30;
	setp.lt.f32 	%p31, %f111, %f112;
	selp.f32 	%f116, %f112, %f111, %p31;
	setp.lt.f32 	%p32, %f113, %f114;
	selp.f32 	%f117, %f114, %f113, %p32;
	setp.lt.f32 	%p33, %f115, %f116;
	selp.f32 	%f118, %f116, %f115, %p33;
	setp.lt.f32 	%p34, %f117, %f118;
	selp.f32 	%f119, %f118, %f117, %p34;
	setp.lt.f32 	%p35, %f119, %f104;
	selp.f32 	%f443, %f104, %f119, %p35;
	sub.s32 	%r102, %r67, %r400;
	setp.lt.s32 	%p36, %r102, 4096;
	@%p36 bra 	$L__BB4_68;
	add.s32 	%r400, %r400, 4096;
	setp.le.s32 	%p37, %r400, %r47;
	@%p37 bra 	$L__BB4_58;
$L__BB4_60:
	setp.le.s32 	%p38, %r67, %r400;
	@%p38 bra 	$L__BB4_68;
	sub.s32 	%r51, %r67, %r400;
	setp.ge.s32 	%p39, %r46, %r51;
	@%p39 bra 	$L__BB4_68;
	not.b32 	%r103, %r46;
	add.s32 	%r104, %r67, %r103;
	sub.s32 	%r52, %r104, %r400;
	and.b32  	%r105, %r52, 768;
	setp.eq.s32 	%p40, %r105, 768;
	mov.u32 	%r404, %r46;
	@%p40 bra 	$L__BB4_65;
	add.s32 	%r402, %r46, %r400;
	shr.u32 	%r106, %r52, 8;
	add.s32 	%r107, %r106, 1;
	and.b32  	%r108, %r107, 3;
	neg.s32 	%r401, %r108;
	mov.u32 	%r404, %r46;
$L__BB4_64:
	.pragma "nounroll";
	mul.wide.u32 	%rd54, %r402, 4;
	add.s64 	%rd53, %rd16, %rd54;
	// begin inline asm
	ld.global.nc.u32 %r109, [%rd53];
	// end inline asm
	mov.b32 	%f121, %r109;
	setp.lt.f32 	%p41, %f443, %f121;
	selp.f32 	%f443, %f121, %f443, %p41;
	add.s32 	%r404, %r404, 256;
	add.s32 	%r402, %r402, 256;
	add.s32 	%r401, %r401, 1;
	setp.ne.s32 	%p42, %r401, 0;
	@%p42 bra 	$L__BB4_64;
$L__BB4_65:
	setp.lt.u32 	%p43, %r52, 768;
	@%p43 bra 	$L__BB4_68;
	cvt.u64.u32 	%rd55, %r404;
	cvt.u64.u32 	%rd56, %r400;
	add.s64 	%rd57, %rd55, %rd56;
	shl.b64 	%rd58, %rd57, 2;
	add.s64 	%rd59, %rd58, %rd16;
	add.s64 	%rd124, %rd59, 2048;
	add.s32 	%r405, %r404, %r400;
$L__BB4_67:
	mul.wide.u32 	%rd64, %r405, 4;
	add.s64 	%rd60, %rd16, %rd64;
	// begin inline asm
	ld.global.nc.u32 %r110, [%rd60];
	// end inline asm
	mov.b32 	%f122, %r110;
	setp.lt.f32 	%p44, %f443, %f122;
	selp.f32 	%f123, %f122, %f443, %p44;
	add.s64 	%rd61, %rd124, -1024;
	// begin inline asm
	ld.global.nc.u32 %r111, [%rd61];
	// end inline asm
	mov.b32 	%f124, %r111;
	setp.lt.f32 	%p45, %f123, %f124;
	selp.f32 	%f125, %f124, %f123, %p45;
	// begin inline asm
	ld.global.nc.u32 %r112, [%rd124];
	// end inline asm
	mov.b32 	%f126, %r112;
	setp.lt.f32 	%p46, %f125, %f126;
	selp.f32 	%f127, %f126, %f125, %p46;
	add.s64 	%rd63, %rd124, 1024;
	// begin inline asm
	ld.global.nc.u32 %r113, [%rd63];
	// end inline asm
	mov.b32 	%f128, %r113;
	setp.lt.f32 	%p47, %f127, %f128;
	selp.f32 	%f443, %f128, %f127, %p47;
	add.s32 	%r404, %r404, 1024;
	add.s64 	%rd124, %rd124, 4096;
	add.s32 	%r405, %r405, 1024;
	setp.lt.s32 	%p48, %r404, %r51;
	@%p48 bra 	$L__BB4_67;
$L__BB4_68:
	// begin inline asm
	mov.u32 %r114, %laneid;
	// end inline asm
	mov.b32 	%r116, %f443;
	mov.b32 	%r117, 1;
	mov.b32 	%r138, 31;
	mov.b32 	%r139, -1;
	// begin inline asm
	shfl.sync.down.b32 %r115, %r116, %r117, %r138, %r139;
	// end inline asm
	mov.b32 	%f129, %r115;
	setp.gt.s32 	%p49, %r114, 30;
	setp.lt.f32 	%p50, %f443, %f129;
	selp.f32 	%f130, %f129, %f443, %p50;
	selp.f32 	%f131, %f443, %f130, %p49;
	mov.b32 	%r121, %f131;
	mov.b32 	%r122, 2;
	// begin inline asm
	shfl.sync.down.b32 %r120, %r121, %r122, %r138, %r139;
	// end inline asm
	mov.b32 	%f132, %r120;
	setp.gt.s32 	%p51, %r114, 29;
	setp.lt.f32 	%p52, %f131, %f132;
	selp.f32 	%f133, %f132, %f131, %p52;
	selp.f32 	%f134, %f131, %f133, %p51;
	mov.b32 	%r126, %f134;
	mov.b32 	%r127, 4;
	// begin inline asm
	shfl.sync.down.b32 %r125, %r126, %r127, %r138, %r139;
	// end inline asm
	mov.b32 	%f135, %r125;
	setp.gt.s32 	%p53, %r114, 27;
	setp.lt.f32 	%p54, %f134, %f135;
	selp.f32 	%f136, %f135, %f134, %p54;
	selp.f32 	%f137, %f134, %f136, %p53;
	mov.b32 	%r131, %f137;
	mov.b32 	%r132, 8;
	// begin inline asm
	shfl.sync.down.b32 %r130, %r131, %r132, %r138, %r139;
	// end inline asm
	mov.b32 	%f138, %r130;
	setp.gt.s32 	%p55, %r114, 23;
	setp.lt.f32 	%p56, %f137, %f138;
	selp.f32 	%f139, %f138, %f137, %p56;
	selp.f32 	%f140, %f137, %f139, %p55;
	mov.b32 	%r136, %f140;
	mov.b32 	%r137, 16;
	// begin inline asm
	shfl.sync.down.b32 %r135, %r136, %r137, %r138, %r139;
	// end inline asm
	mov.b32 	%f141, %r135;
	setp.gt.s32 	%p57, %r114, 15;
	setp.lt.f32 	%p58, %f140, %f141;
	selp.f32 	%f54, %f141, %f140, %p58;
	selp.f32 	%f444, %f140, %f54, %p57;
	setp.ne.s32 	%p59, %r114, 0;
	@%p59 bra 	$L__BB4_70;
	shr.u32 	%r140, %r46, 3;
	and.b32  	%r141, %r140, 124;
	mov.u32 	%r142, _ZZN3cub18CUB_300001_SM_10006detail6reduce28DeviceReduceSingleTileKernelINS2_10policy_hubIfjN4cuda3__47maximumIvEEE10Policy1000EPfSB_iS8_ffNS5_3std3__410__identityEEEvT0_T1_T2_T3_T4_T6_E12temp_storage;
	add.s32 	%r143, %r142, %r141;
	st.shared.f32 	[%r143+8], %f54;
$L__BB4_70:
	bar.sync 	0;
	setp.ne.s32 	%p60, %r46, 0;
	@%p60 bra 	$L__BB4_72;
	ld.shared.f32 	%f142, [_ZZN3cub18CUB_300001_SM_10006detail6reduce28DeviceReduceSingleTileKernelINS2_10policy_hubIfjN4cuda3__47maximumIvEEE10Policy1000EPfSB_iS8_ffNS5_3std3__410__identityEEEvT0_T1_T2_T3_T4_T6_E12temp_storage+12];
	setp.lt.f32 	%p61, %f444, %f142;
	selp.f32 	%f143, %f142, %f444, %p61;
	ld.shared.f32 	%f144, [_ZZN3cub18CUB_300001_SM_10006detail6reduce28DeviceReduceSingleTileKernelINS2_10policy_hubIfjN4cuda3__47maximumIvEEE10Policy1000EPfSB_iS8_ffNS5_3std3__410__identityEEEvT0_T1_T2_T3_T4_T6_E12temp_storage+16];
	setp.lt.f32 	%p62, %f143, %f144;
	selp.f32 	%f145, %f144, %f143, %p62;
	ld.shared.f32 	%f146, [_ZZN3cub18CUB_300001_SM_10006detail6reduce28DeviceReduceSingleTileKernelINS2_10policy_hubIfjN4cuda3__47maximumIvEEE10Policy1000EPfSB_iS8_ffNS5_3std3__410__identityEEEvT0_T1_T2_T3_T4_T6_E12temp_storage+20];
	setp.lt.f32 	%p63, %f145, %f146;
	selp.f32 	%f147, %f146, %f145, %p63;
	ld.shared.f32 	%f148, [_ZZN3cub18CUB_300001_SM_10006detail6reduce28DeviceReduceSingleTileKernelINS2_10policy_hubIfjN4cuda3__47maximumIvEEE10Policy1000EPfSB_iS8_ffNS5_3std3__410__identityEEEvT0_T1_T2_T3_T4_T6_E12temp_storage+24];
	setp.lt.f32 	%p64, %f147, %f148;
	selp.f32 	%f149, %f148, %f147, %p64;
	ld.shared.f32 	%f150, [_ZZN3cub18CUB_300001_SM_10006detail6reduce28DeviceReduceSingleTileKernelINS2_10policy_hubIfjN4cuda3__47maximumIvEEE10Policy1000EPfSB_iS8_ffNS5_3std3__410__identityEEEvT0_T1_T2_T3_T4_T6_E12temp_storage+28];
	setp.lt.f32 	%p65, %f149, %f150;
	selp.f32 	%f151, %f150, %f149, %p65;
	ld.shared.f32 	%f152, [_ZZN3cub18CUB_300001_SM_10006detail6reduce28DeviceReduceSingleTileKernelINS2_10policy_hubIfjN4cuda3__47maximumIvEEE10Policy1000EPfSB_iS8_ffNS5_3std3__410__identityEEEvT0_T1_T2_T3_T4_T6_E12temp_storage+32];
	setp.lt.f32 	%p66, %f151, %f152;
	selp.f32 	%f153, %f152, %f151, %p66;
	ld.shared.f32 	%f154, [_ZZN3cub18CUB_300001_SM_10006detail6reduce28DeviceReduceSingleTileKernelINS2_10policy_hubIfjN4cuda3__47maximumIvEEE10Policy1000EPfSB_iS8_ffNS5_3std3__410__identityEEEvT0_T1_T2_T3_T4_T6_E12temp_storage+36];
	setp.lt.f32 	%p67, %f153, %f154;
	selp.f32 	%f444, %f154, %f153, %p67;
$L__BB4_72:
	mov.u32 	%r379, %tid.x;
	setp.ne.s32 	%p249, %r379, 0;
	@%p249 bra 	$L__BB4_74;
	setp.lt.f32 	%p250, %f58, %f444;
	selp.f32 	%f417, %f444, %f58, %p250;
	st.global.f32 	[%rd1], %f417;
$L__BB4_74:
	ret;

}


// ===== COMPILED SASS (sm_100) =====

	.target	sm_100

	.elftype	@"ET_EXEC"


//--------------------- .note.nv.tkinfo           --------------------------
	.section	.note.nv.tkinfo,"",@"SHT_NOTE"
	.sectionflags	@"SHF_NOTE_NV_TKINFO"
	.tkinfo
        /*0018*/ 	.word	0x00000002
        /*0030*/ 	.string	""
        /*0030*/ 	.string	"ptxas"
        /*0030*/ 	.string	"Cuda compilation tools, release 13.0, V13.0.88"
        /*0030*/ 	.string	"Build cuda_13.0.r13.0/compiler.36424714_0"
        /*0030*/ 	.string	"-arch sm_100 -m 64 "



//--------------------- .note.nv.cuinfo           --------------------------
	.section	.note.nv.cuinfo,"",@"SHT_NOTE"
	.sectionflags	@"SHF_NOTE_NV_CUINFO"
        /*0018*/ 	.short	0x0002
        /*001a*/ 	.short	0x0064
        /*001c*/ 	.short	0x0082
	.zero		2


//--------------------- .nv.info                  --------------------------
	.section	.nv.info,"",@"SHT_CUDA_INFO"
	.align	4


	//----- nvinfo : EIATTR_REGCOUNT
	.align		4
        /*0000*/ 	.byte	0x04, 0x2f
        /*0002*/ 	.short	(.L_41 - .L_40)
	.align		4
.L_40:
        /*0004*/ 	.word	index@(_Z13processBlocksP11BlockOfGridi)
        /*0008*/ 	.word	0x0000000e


	//----- nvinfo : EIATTR_FRAME_SIZE
	.align		4
.L_41:
        /*000c*/ 	.byte	0x04, 0x11
        /*000e*/ 	.short	(.L_43 - .L_42)
	.align		4
.L_42:
        /*0010*/ 	.word	index@(_Z13processBlocksP11BlockOfGridi)
        /*0014*/ 	.word	0x00000000


	//----- nvinfo : EIATTR_REGCOUNT
	.align		4
.L_43:
        /*0018*/ 	.byte	0x04, 0x2f
        /*001a*/ 	.short	(.L_45 - .L_44)
	.align		4
.L_44:
        /*001c*/ 	.word	index@(_ZN3cub18CUB_300001_SM_10006detail11EmptyKernelIvEEvv)
        /*0020*/ 	.word	0x00000004


	//----- nvinfo : EIATTR_FRAME_SIZE
	.align		4
.L_45:
        /*0024*/ 	.byte	0x04, 0x11
        /*0026*/ 	.short	(.L_47 - .L_46)
	.align		4
.L_46:
        /*0028*/ 	.word	index@(_ZN3cub18CUB_300001_SM_10006detail11EmptyKernelIvEEvv)
        /*002c*/ 	.word	0x00000000


	//----- nvinfo : EIATTR_REGCOUNT
	.align		4
.L_47:
        /*0030*/ 	.byte	0x04, 0x2f
        /*0032*/ 	.short	(.L_49 - .L_48)
	.align		4
.L_48:
        /*0034*/ 	.word	index@(_ZN3cub18CUB_300001_SM_10006detail6reduce28DeviceReduceSingleTileKernelINS2_10policy_hubIfjN4cuda3__47maximumIvEEE10Policy1000EPfSB_jS8_ffNS5_3std3__410__identityEEEvT0_T1_T2_T3_T4_T6_)
        /*0038*/ 	.word	0x00000020


	//----- nvinfo : EIATTR_FRAME_SIZE
	.align		4
.L_49:
        /*003c*/ 	.byte	0x04, 0x11
        /*003e*/ 	.short	(.L_51 - .L_50)
	.align		4
.L_50:
        /*0040*/ 	.word	index@(_ZN3cub18CUB_300001_SM_10006detail6reduce28DeviceReduceSingleTileKernelINS2_10policy_hubIfjN4cuda3__47maximumIvEEE10Policy1000EPfSB_jS8_ffNS5_3std3__410__identityEEEvT0_T1_T2_T3_T4_T6_)
        /*0044*/ 	.word	0x00000000


	//----- nvinfo : EIATTR_REGCOUNT
	.align		4
.L_51:
        /*0048*/ 	.byte	0x04, 0x2f
        /*004a*/ 	.short	(.L_53 - .L_52)
	.align		4
.L_52:
        /*004c*/ 	.word	index@(_ZN3cub18CUB_300001_SM_10006detail6reduce18DeviceReduceKernelINS2_10policy_hubIfjN4cuda3__47maximumIvEEE10Policy1000EPfjS8_fNS5_3std3__410__identityEEEvT0_PT3_T1_NS0_13GridEvenShareISI_EET2_T4_)
        /*0050*/ 	.word	0x00000020


	//----- nvinfo : EIATTR_FRAME_SIZE
	.align		4
.L_53:
        /*0054*/ 	.byte	0x04, 0x11
        /*0056*/ 	.short	(.L_55 - .L_54)
	.align		4
.L_54:
        /*0058*/ 	.word	index@(_ZN3cub18CUB_300001_SM_10006detail6reduce18DeviceReduceKernelINS2_10policy_hubIfjN4cuda3__47maximumIvEEE10Policy1000EPfjS8_fNS5_3std3__410__identityEEEvT0_PT3_T1_NS0_13GridEvenShareISI_EET2_T4_)
        /*005c*/ 	.word	0x00000000


	//----- nvinfo : EIATTR_REGCOUNT
	.align		4
.L_55:
        /*0060*/ 	.byte	0x04, 0x2f
        /*0062*/ 	.short	(.L_57 - .L_56)
	.align		4
.L_56:
        /*0064*/ 	.word	index@(_ZN3cub18CUB_300001_SM_10006detail6reduce28DeviceReduceSingleTileKernelINS2_10policy_hubIfjN4cuda3__47maximumIvEEE10Policy1000EPfSB_iS8_ffNS5_3std3__410__identityEEEvT0_T1_T2_T3_T4_T6_)
        /*0068*/ 	.word	0x0000001e


	//----- nvinfo : EIATTR_FRAME_SIZE
	.align		4
.L_57:
        /*006c*/ 	.byte	0x04, 0x11
        /*006e*/ 	.short	(.L_59 - .L_58)
	.align		4
.L_58:
        /*0070*/ 	.word	index@(_ZN3cub18CUB_300001_SM_10006detail6reduce28DeviceReduceSingleTileKernelINS2_10policy_hubIfjN4cuda3__47maximumIvEEE10Policy1000EPfSB_iS8_ffNS5_3std3__410__identityEEEvT0_T1_T2_T3_T4_T6_)
        /*0074*/ 	.word	0x00000000


	//----- nvinfo : EIATTR_MIN_STACK_SIZE
	.align		4
.L_59:
        /*0078*/ 	.byte	0x04, 0x12
        /*007a*/ 	.short	(.L_61 - .L_60)
	.align		4
.L_60:
        /*007c*/ 	.word	index@(_ZN3cub18CUB_300001_SM_10006detail6reduce28DeviceReduceSingleTileKernelINS2_10policy_hubIfjN4cuda3__47maximumIvEEE10Policy1000EPfSB_iS8_ffNS5_3std3__410__identityEEEvT0_T1_T2_T3_T4_T6_)
        /*0080*/ 	.word	0x00000000


	//----- nvinfo : EIATTR_MIN_STACK_SIZE
	.align		4
.L_61:
        /*0084*/ 	.byte	0x04, 0x12
        /*0086*/ 	.short	(.L_63 - .L_62)
	.align		4
.L_62:
        /*0088*/ 	.word	index@(_ZN3cub18CUB_300001_SM_10006detail6reduce18DeviceReduceKernelINS2_10policy_hubIfjN4cuda3__47maximumIvEEE10Policy1000EPfjS8_fNS5_3std3__410__identityEEEvT0_PT3_T1_NS0_13GridEvenShareISI_EET2_T4_)
        /*008c*/ 	.word	0x00000000


	//----- nvinfo : EIATTR_MIN_STACK_SIZE
	.align		4
.L_63:
        /*0090*/ 	.byte	0x04, 0x12
        /*0092*/ 	.short	(.L_65 - .L_64)
	.align		4
.L_64:
        /*0094*/ 	.word	index@(_ZN3cub18CUB_300001_SM_10006detail6reduce28DeviceReduceSingleTileKernelINS2_10policy_hubIfjN4cuda3__47maximumIvEEE10Policy1000EPfSB_jS8_ffNS5_3std3__410__identityEEEvT0_T1_T2_T3_T4_T6_)
        /*0098*/ 	.word	0x00000000


	//----- nvinfo : EIATTR_MIN_STACK_SIZE
	.align		4
.L_65:
        /*009c*/ 	.byte	0x04, 0x12
        /*009e*/ 	.short	(.L_67 - .L_66)
	.align		4
.L_66:
        /*00a0*/ 	.word	index@(_ZN3cub18CUB_300001_SM_10006detail11EmptyKernelIvEEvv)
        /*00a4*/ 	.word	0x00000000


	//----- nvinfo : EIATTR_MIN_STACK_SIZE
	.align		4
.L_67:
        /*00a8*/ 	.byte	0x04, 0x12
        /*00aa*/ 	.short	(.L_69 - .L_68)
	.align		4
.L_68:
        /*00ac*/ 	.word	index@(_Z13processBlocksP11BlockOfGridi)
        /*00b0*/ 	.word	0x00000000
.L_69:


//--------------------- .nv.compat                --------------------------
	.section	.nv.compat,"",@"SHT_CUDA_COMPAT_INFO"
	.align	4
        /*0000*/ 	.byte	0x02, 0x09, 0x00, 0x00, 0x02, 0x02, 0x01, 0x00, 0x02, 0x05, 0x05, 0x00, 0x03, 0x07, 0x01, 0x01
        /*0010*/ 	.byte	0x02, 0x03, 0x00, 0x00, 0x02, 0x06, 0x01, 0x00, 0x04, 0x0b, 0x08, 0x00, 0x09, 0x00, 0x00, 0x00
        /*0020*/ 	.byte	0x00, 0x00, 0x00, 0x00


//--------------------- .nv.info._ZN3cub18CUB_300001_SM_10006detail6reduce28DeviceReduceSingleTileKernelINS2_10policy_hubIfjN4cuda3__47maximumIvEEE10Policy1000EPfSB_iS8_ffNS5_3std3__410__identityEEEvT0_T1_T2_T3_T4_T6_ --------------------------
	.section	.nv.info._ZN3cub18CUB_300001_SM_10006detail6reduce28DeviceReduceSingleTileKernelINS2_10policy_hubIfjN4cuda3__47maximumIvEEE10Policy1000EPfSB_iS8_ffNS5_3std3__410__identityEEEvT0_T1_T2_T3_T4_T6_,"",@"SHT_CUDA_INFO"
	.sectionflags	@""
	.align	4


	//----- nvinfo : EIATTR_CUDA_API_VERSION
	.align		4
        /*0000*/ 	.byte	0x04, 0x37
        /*0002*/ 	.short	(.L_71 - .L_70)
.L_70:
        /*0004*/ 	.word	0x00000082


	//----- nvinfo : EIATTR_KPARAM_INFO
	.align		4
.L_71:
        /*0008*/ 	.byte	0x04, 0x17
        /*000a*/ 	.short	(.L_73 - .L_72)
.L_72:
        /*000c*/ 	.word	0x00000000
        /*0010*/ 	.short	0x0005
        /*0012*/ 	.short	0x001c
        /*0014*/ 	.byte	0x00, 0xf0, 0x05, 0x00


	//----- nvinfo : EIATTR_KPARAM_INFO
	.align		4
.L_73:
        /*0018*/ 	.byte	0x04, 0x17
        /*001a*/ 	.short	(.L_75 - .L_74)
.L_74:
        /*001c*/ 	.word	0x00000000
        /*0020*/ 	.short	0x0004
        /*0022*/ 	.short	0x0018
        /*0024*/ 	.byte	0x00, 0xf0, 0x11, 0x00


	//----- nvinfo : EIATTR_KPARAM_INFO
	.align		4
.L_75:
        /*0028*/ 	.byte	0x04, 0x17
        /*002a*/ 	.short	(.L_77 - .L_76)
.L_76:
        /*002c*/ 	.word	0x00000000
        /*0030*/ 	.short	0x0003
        /*0032*/ 	.short	0x0014
        /*0034*/ 	.byte	0x00, 0xf0, 0x05, 0x00


	//----- nvinfo : EIATTR_KPARAM_INFO
	.align		4
.L_77:
        /*0038*/ 	.byte	0x04, 0x17
        /*003a*/ 	.short	(.L_79 - .L_78)
.L_78:
        /*003c*/ 	.word	0x00000000
        /*0040*/ 	.short	0x0002
        /*0042*/ 	.short	0x0010
        /*0044*/ 	.byte	0x00, 0xf0, 0x11, 0x00


	//----- nvinfo : EIATTR_KPARAM_INFO
	.align		4
.L_79:
        /*0048*/ 	.byte	0x04, 0x17
        /*004a*/ 	.short	(.L_81 - .L_80)
.L_80:
        /*004c*/ 	.word	0x00000000
        /*0050*/ 	.short	0x0001
        /*0052*/ 	.short	0x0008
        /*0054*/ 	.byte	0x00, 0xf5, 0x21, 0x00


	//----- nvinfo : EIATTR_KPARAM_INFO
	.align		4
.L_81:
        /*0058*/ 	.byte	0x04, 0x17
        /*005a*/ 	.short	(.L_83 - .L_82)
.L_82:
        /*005c*/ 	.word	0x00000000
        /*0060*/ 	.short	0x0000
        /*0062*/ 	.short	0x0000
        /*0064*/ 	.byte	0x00, 0xf5, 0x21, 0x00


	//----- nvinfo : EIATTR_SPARSE_MMA_MASK
	.align		4
.L_83:
        /*0068*/ 	.byte	0x03, 0x50
        /*006a*/ 	.short	0x0000


	//----- nvinfo : EIATTR_MAXREG_COUNT
	.align		4
        /*006c*/ 	.byte	0x03, 0x1b
        /*006e*/ 	.short	0x00ff


	//----- nvinfo : EIATTR_NUM_BARRIERS
	.align		4
        /*0070*/ 	.byte	0x02, 0x4c
        /*0072*/ 	.byte	0x01
	.zero		1


	//----- nvinfo : EIATTR_MERCURY_ISA_VERSION
	.align		4
        /*0074*/ 	.byte	0x03, 0x5f
        /*0076*/ 	.short	0x0101


	//----- nvinfo : EIATTR_COOP_GROUP_MASK_REGIDS
	.align		4
        /*0078*/ 	.byte	0x04, 0x29
        /*007a*/ 	.short	(.L_85 - .L_84)


	//   ....[0]....
.L_84:
        /*007c*/ 	.word	0xffffffff


	//   ....[1]....
        /*0080*/ 	.word	0xffffffff


	//   ....[2]....
        /*0084*/ 	.word	0xffffffff


	//   ....[3]....
        /*0088*/ 	.word	0xffffffff


	//   ....[4]....
        /*008c*/ 	.word	0xffffffff


	//   ....[5]....
        /*0090*/ 	.word	0xffffffff


	//   ....[6]....
        /*0094*/ 	.word	0xffffffff


	//   ....[7]....
        /*0098*/ 	.word	0xffffffff


	//   ....[8]....
        /*009c*/ 	.word	0xffffffff


	//   ....[9]....
        /*00a0*/ 	.word	0xffffffff


	//   ....[10]....
        /*00a4*/ 	.word	0xffffffff


	//   ....[11]....
        /*00a8*/ 	.word	0xffffffff


	//   ....[12]....
        /*00ac*/ 	.word	0xffffffff


	//   ....[13]....
        /*00b0*/ 	.word	0xffffffff


	//   ....[14]....
        /*00b4*/ 	.word	0xffffffff


	//   ....[15]....
        /*00b8*/ 	.word	0xffffffff


	//   ....[16]....
        /*00bc*/ 	.word	0xffffffff


	//   ....[17]....
        /*00c0*/ 	.word	0xffffffff


	//   ....[18]....
        /*00c4*/ 	.word	0xffffffff


	//   ....[19]....
        /*00c8*/ 	.word	0xffffffff


	//   ....[20]....
        /*00cc*/ 	.word	0xffffffff


	//   ....[21]....
        /*00d0*/ 	.word	0xffffffff


	//   ....[22]....
        /*00d4*/ 	.word	0xffffffff


	//   ....[23]....
        /*00d8*/ 	.word	0xffffffff


	//   ....[24]....
        /*00dc*/ 	.word	0xffffffff


	//   ....[25]....
        /*00e0*/ 	.word	0xffffffff


	//   ....[26]....
        /*00e4*/ 	.word	0xffffffff


	//   ....[27]....
        /*00e8*/ 	.word	0xffffffff


	//   ....[28]....
        /*00ec*/ 	.word	0xffffffff


	//   ....[29]....
        /*00f0*/ 	.word	0xffffffff


	//----- nvinfo : EIATTR_COOP_GROUP_INSTR_OFFSETS
	.align		4
.L_85:
        /*00f4*/ 	.byte	0x04, 0x28
        /*00f6*/ 	.short	(.L_87 - .L_86)


	//   ....[0]....
.L_86:
        /*00f8*/ 	.word	0x00000b50


	//   ....[1]....
        /*00fc*/ 	.word	0x00000bc0


	//   ....[2]....
        /*0100*/ 	.word	0x00000c40


	//   ....[3]....
        /*0104*/ 	.word	0x00000ca0


	//   ....[4]....
        /*0108*/ 	.word	0x00000ce0


	//   ....[5]....
        /*010c*/ 	.word	0x00000f20


	//   ....[6]....
        /*0110*/ 	.word	0x00000f90


	//   ....[7]....
        /*0114*/ 	.word	0x00000fe0


	//   ....[8]....
        /*0118*/ 	.word	0x00001040


	//   ....[9]....
        /*011c*/ 	.word	0x000010b0


	//   ....[10]....
        /*0120*/ 	.word	0x000022f0


	//   ....[11]....
        /*0124*/ 	.word	0x00002380


	//   ....[12]....
        /*0128*/ 	.word	0x000023e0


	//   ....[13]....
        /*012c*/ 	.word	0x00002430


	//   ....[14]....
        /*0130*/ 	.word	0x00002470


	//   ....[15]....
        /*0134*/ 	.word	0x00003080


	//   ....[16]....
        /*0138*/ 	.word	0x000030f0


	//   ....[17]....
        /*013c*/ 	.word	0x00003170


	//   ....[18]....
        /*0140*/ 	.word	0x000031d0


	//   ....[19]....
        /*0144*/ 	.word	0x00003210


	//   ....[20]....
        /*0148*/ 	.word	0x00003450


	//   ....[21]....
        /*014c*/ 	.word	0x000034c0


	//   ....[22]....
        /*0150*/ 	.word	0x00003510


	//   ....[23]....
        /*0154*/ 	.word	0x00003570


	//   ....[24]....
        /*0158*/ 	.word	0x000035f0


	//   ....[25]....
        /*015c*/ 	.word	0x000049a0


	//   ....[26]....
        /*0160*/ 	.word	0x00004a30


	//   ....[27]....
        /*0164*/ 	.word	0x00004a90


	//   ....[28]....
        /*0168*/ 	.word	0x00004ae0


	//   ....[29]....
        /*016c*/ 	.word	0x00004b20


	//----- nvinfo : EIATTR_VRC_CTA_INIT_COUNT
	.align		4
.L_87:
        /*0170*/ 	.byte	0x02, 0x4a
	.zero		1
	.zero		1


	//----- nvinfo : EIATTR_EXIT_INSTR_OFFSETS
	.align		4
        /*0174*/ 	.byte	0x04, 0x1c
        /*0176*/ 	.short	(.L_89 - .L_88)


	//   ....[0]....
.L_88:
        /*0178*/ 	.word	0x00000080


	//   ....[1]....
        /*017c*/ 	.word	0x000000c0


	//   ....[2]....
        /*0180*/ 	.word	0x00004cf0


	//   ....[3]....
        /*0184*/ 	.word	0x00004d50


	//----- nvinfo : EIATTR_MAX_THREADS
	.align		4
.L_89:
        /*0188*/ 	.byte	0x04, 0x05
        /*018a*/ 	.short	(.L_91 - .L_90)
.L_90:
        /*018c*/ 	.word	0x00000100
        /*0190*/ 	.word	0x00000001
        /*0194*/ 	.word	0x00000001


	//----- nvinfo : EIATTR_CRS_STACK_SIZE
	.align		4
.L_91:
        /*0198*/ 	.byte	0x04, 0x1e
        /*019a*/ 	.short	(.L_93 - .L_92)
.L_92:
        /*019c*/ 	.word	0x00000000


	//----- nvinfo : EIATTR_CBANK_PARAM_SIZE
	.align		4
.L_93:
        /*01a0*/ 	.byte	0x03, 0x19
        /*01a2*/ 	.short	0x001d


	//----- nvinfo : EIATTR_PARAM_CBANK
	.align		4
        /*01a4*/ 	.byte	0x04, 0x0a
        /*01a6*/ 	.short	(.L_95 - .L_94)
	.align		4
.L_94:
        /*01a8*/ 	.word	index@(.nv.constant0._ZN3cub18CUB_300001_SM_10006detail6reduce28DeviceReduceSingleTileKernelINS2_10policy_hubIfjN4cuda3__47maximumIvEEE10Policy1000EPfSB_iS8_ffNS5_3std3__410__identityEEEvT0_T1_T2_T3_T4_T6_)
        /*01ac*/ 	.short	0x0380
        /*01ae*/ 	.short	0x001d


	//----- nvinfo : EIATTR_SW_WAR
	.align		4
.L_95:
        /*01b0*/ 	.byte	0x04, 0x36
        /*01b2*/ 	.short	(.L_97 - .L_96)
.L_96:
        /*01b4*/ 	.word	0x00000008
.L_97:


//--------------------- .nv.info._ZN3cub18CUB_300001_SM_10006detail6reduce18DeviceReduceKernelINS2_10policy_hubIfjN4cuda3__47maximumIvEEE10Policy1000EPfjS8_fNS5_3std3__410__identityEEEvT0_PT3_T1_NS0_13GridEvenShareISI_EET2_T4_ --------------------------
	.section	.nv.info._ZN3cub18CUB_300001_SM_10006detail6reduce18DeviceReduceKernelINS2_10policy_hubIfjN4cuda3__47maximumIvEEE10Policy1000EPfjS8_fNS5_3std3__410__identityEEEvT0_PT3_T1_NS0_13GridEvenShareISI_EET2_T4_,"",@"SHT_CUDA_INFO"
	.sectionflags	@""
	.align	4


	//----- nvinfo : EIATTR_CUDA_API_VERSION
	.align		4
        /*0000*/ 	.byte	0x04, 0x37
        /*0002*/ 	.short	(.L_99 - .L_98)
.L_98:
        /*0004*/ 	.word	0x00000082


	//----- nvinfo : EIATTR_KPARAM_INFO
	.align		4
.L_99:
        /*0008*/ 	.byte	0x04, 0x17
        /*000a*/ 	.short	(.L_101 - .L_100)
.L_100:
        /*000c*/ 	.word	0x00000000
        /*0010*/ 	.short	0x0005
        /*0012*/ 	.short	0x003d
        /*0014*/ 	.byte	0x00, 0xf0, 0x05, 0x00


	//----- nvinfo : EIATTR_KPARAM_INFO
	.align		4
.L_101:
        /*0018*/ 	.byte	0x04, 0x17
        /*001a*/ 	.short	(.L_103 - .L_102)
.L_102:
        /*001c*/ 	.word	0x00000000
        /*0020*/ 	.short	0x0004
        /*0022*/ 	.short	0x003c
        /*0024*/ 	.byte	0x00, 0xf0, 0x05, 0x00


	//----- nvinfo : EIATTR_KPARAM_INFO
	.align		4
.L_103:
        /*0028*/ 	.byte	0x04, 0x17
        /*002a*/ 	.short	(.L_105 - .L_104)
.L_104:
        /*002c*/ 	.word	0x00000000
        /*0030*/ 	.short	0x0003
        /*0032*/ 	.short	0x0014
        /*0034*/ 	.byte	0x00, 0xf0, 0xa1, 0x00


	//----- nvinfo : EIATTR_KPARAM_INFO
	.align		4
.L_105:
        /*0038*/ 	.byte	0x04, 0x17
        /*003a*/ 	.short	(.L_107 - .L_106)
.L_106:
        /*003c*/ 	.word	0x00000000
        /*0040*/ 	.short	0x0002
        /*0042*/ 	.short	0x0010
        /*0044*/ 	.byte	0x00, 0xf0, 0x11, 0x00


	//----- nvinfo : EIATTR_KPARAM_INFO
	.align		4
.L_107:
        /*0048*/ 	.byte	0x04, 0x17
        /*004a*/ 	.short	(.L_109 - .L_108)
.L_108:
        /*004c*/ 	.word	0x00000000
        /*0050*/ 	.short	0x0001
        /*0052*/ 	.short	0x0008
        /*0054*/ 	.byte	0x00, 0xf5, 0x21, 0x00


	//----- nvinfo : EIATTR_KPARAM_INFO
	.align		4
.L_109:
        /*0058*/ 	.byte	0x04, 0x17
        /*005a*/ 	.short	(.L_111 - .L_110)
.L_110:
        /*005c*/ 	.word	0x00000000
        /*0060*/ 	.short	0x0000
        /*0062*/ 	.short	0x0000
        /*0064*/ 	.byte	0x00, 0xf5, 0x21, 0x00


	//----- nvinfo : EIATTR_SPARSE_MMA_MASK
	.align		4
.L_111:
        /*0068*/ 	.byte	0x03, 0x50
        /*006a*/ 	.short	0x0000


	//----- nvinfo : EIATTR_MAXREG_COUNT
	.align		4
        /*006c*/ 	.byte	0x03, 0x1b
        /*006e*/ 	.short	0x00ff


	//----- nvinfo : EIATTR_NUM_BARRIERS
	.align		4
        /*0070*/ 	.byte	0x02, 0x4c
        /*0072*/ 	.byte	0x01
	.zero		1


	//----- nvinfo : EIATTR_MERCURY_ISA_VERSION
	.align		4
        /*0074*/ 	.byte	0x03, 0x5f
        /*0076*/ 	.short	0x0101


	//----- nvinfo : EIATTR_COOP_GROUP_MASK_REGIDS
	.align		4
        /*0078*/ 	.byte	0x04, 0x29
        /*007a*/ 	.short	(.L_113 - .L_112)


	//   ....[0]....
.L_112:
        /*007c*/ 	.word	0xffffffff


	//   ....[1]....
        /*0080*/ 	.word	0xffffffff


	//   ....[2]....
        /*0084*/ 	.word	0xffffffff


	//   ....[3]....
        /*0088*/ 	.word	0xffffffff


	//   ....[4]....
        /*008c*/ 	.word	0xffffffff


	//   ....[5]....
        /*0090*/ 	.word	0xffffffff


	//   ....[6]....
        /*0094*/ 	.word	0xffffffff


	//   ....[7]....
        /*0098*/ 	.word	0xffffffff


	//   ....[8]....
        /*009c*/ 	.word	0xffffffff


	//   ....[9]....
        /*00a0*/ 	.word	0xffffffff


	//   ....[10]....
        /*00a4*/ 	.word	0xffffffff


	//   ....[11]....
        /*00a8*/ 	.word	0xffffffff


	//   ....[12]....
        /*00ac*/ 	.word	0xffffffff


	//   ....[13]....
        /*00b0*/ 	.word	0xffffffff


	//   ....[14]....
        /*00b4*/ 	.word	0xffffffff


	//   ....[15]....
        /*00b8*/ 	.word	0xffffffff


	//   ....[16]....
        /*00bc*/ 	.word	0xffffffff


	//   ....[17]....
        /*00c0*/ 	.word	0xffffffff


	//   ....[18]....
        /*00c4*/ 	.word	0xffffffff


	//   ....[19]....
        /*00c8*/ 	.word	0xffffffff


	//   ....[20]....
        /*00cc*/ 	.word	0xffffffff


	//   ....[21]....
        /*00d0*/ 	.word	0xffffffff


	//   ....[22]....
        /*00d4*/ 	.word	0xffffffff


	//   ....[23]....
        /*00d8*/ 	.word	0xffffffff


	//   ....[24]....
        /*00dc*/ 	.word	0xffffffff


	//   ....[25]....
        /*00e0*/ 	.word	0xffffffff


	//   ....[26]....
        /*00e4*/ 	.word	0xffffffff


	//   ....[27]....
        /*00e8*/ 	.word	0xffffffff


	//   ....[28]....
        /*00ec*/ 	.word	0xffffffff


	//   ....[29]....
        /*00f0*/ 	.word	0xffffffff


	//----- nvinfo : EIATTR_COOP_GROUP_INSTR_OFFSETS
	.align		4
.L_113:
        /*00f4*/ 	.byte	0x04, 0x28
        /*00f6*/ 	.short	(.L_115 - .L_114)


	//   ....[0]....
.L_114:
        /*00f8*/ 	.word	0x00000550


	//   ....[1]....
        /*00fc*/ 	.word	0x000005c0


	//   ....[2]....
        /*0100*/ 	.word	0x00000640


	//   ....[3]....
        /*0104*/ 	.word	0x000006a0


	//   ....[4]....
        /*0108*/ 	.word	0x000006e0


	//   ....[5]....
        /*010c*/ 	.word	0x00000920


	//   ....[6]....
        /*0110*/ 	.word	0x00000990


	//   ....[7]....
        /*0114*/ 	.word	0x000009e0


	//   ....[8]....
        /*0118*/ 	.word	0x00000a40


	//   ....[9]....
        /*011c*/ 	.word	0x00000ac0


	//   ....[10]....
        /*0120*/ 	.word	0x00001760


	//   ....[11]....
        /*0124*/ 	.word	0x000017f0


	//   ....[12]....
        /*0128*/ 	.word	0x00001850


	//   ....[13]....
        /*012c*/ 	.word	0x000018a0


	//   ....[14]....
        /*0130*/ 	.word	0x000018e0


	//   ....[15]....
        /*0134*/ 	.word	0x00001f60


	//   ....[16]....
        /*0138*/ 	.word	0x00001fd0


	//   ....[17]....
        /*013c*/ 	.word	0x00002050


	//   ....[18]....
        /*0140*/ 	.word	0x000020b0


	//   ....[19]....
        /*0144*/ 	.word	0x000020f0


	//   ....[20]....
        /*0148*/ 	.word	0x00002330


	//   ....[21]....
        /*014c*/ 	.word	0x000023a0


	//   ....[22]....
        /*0150*/ 	.word	0x000023f0


	//   ....[23]....
        /*0154*/ 	.word	0x00002450


	//   ....[24]....
        /*0158*/ 	.word	0x000024d0


	//   ....[25]....
        /*015c*/ 	.word	0x000032f0


	//   ....[26]....
        /*0160*/ 	.word	0x00003380


	//   ....[27]....
        /*0164*/ 	.word	0x000033e0


	//   ....[28]....
        /*0168*/ 	.word	0x00003430


	//   ....[29]....
        /*016c*/ 	.word	0x00003470


	//----- nvinfo : EIATTR_VRC_CTA_INIT_COUNT
	.align		4
.L_115:
        /*0170*/ 	.byte	0x02, 0x4a
	.zero		1
	.zero		1


	//----- nvinfo : EIATTR_EXIT_INSTR_OFFSETS
	.align		4
        /*0174*/ 	.byte	0x04, 0x1c
        /*0176*/ 	.short	(.L_117 - .L_116)


	//   ....[0]....
.L_116:
        /*0178*/ 	.word	0x00003640


	//   ....[1]....
        /*017c*/ 	.word	0x00003680


	//----- nvinfo : EIATTR_MAX_THREADS
	.align		4
.L_117:
        /*0180*/ 	.byte	0x04, 0x05
        /*0182*/ 	.short	(.L_119 - .L_118)
.L_118:
        /*0184*/ 	.word	0x00000100
        /*0188*/ 	.word	0x00000001
        /*018c*/ 	.word	0x00000001


	//----- nvinfo : EIATTR_CRS_STACK_SIZE
	.align		4
.L_119:
        /*0190*/ 	.byte	0x04, 0x1e
        /*0192*/ 	.short	(.L_121 - .L_120)
.L_120:
        /*0194*/ 	.word	0x00000000


	//----- nvinfo : EIATTR_CBANK_PARAM_SIZE
	.align		4
.L_121:
        /*0198*/ 	.byte	0x03, 0x19
        /*019a*/ 	.short	0x003e


	//----- nvinfo : EIATTR_PARAM_CBANK
	.align		4
        /*019c*/ 	.byte	0x04, 0x0a
        /*019e*/ 	.short	(.L_123 - .L_122)
	.align		4
.L_122:
        /*01a0*/ 	.word	index@(.nv.constant0._ZN3cub18CUB_300001_SM_10006detail6reduce18DeviceReduceKernelINS2_10policy_hubIfjN4cuda3__47maximumIvEEE10Policy1000EPfjS8_fNS5_3std3__410__identityEEEvT0_PT3_T1_NS0_13GridEvenShareISI_EET2_T4_)
        /*01a4*/ 	.short	0x0380
        /*01a6*/ 	.short	0x003e


	//----- nvinfo : EIATTR_SW_WAR
	.align		4
.L_123:
        /*01a8*/ 	.byte	0x04, 0x36
        /*01aa*/ 	.short	(.L_125 - .L_124)
.L_124:
        /*01ac*/ 	.word	0x00000008
.L_125:


//--------------------- .nv.info._ZN3cub18CUB_300001_SM_10006detail6reduce28DeviceReduceSingleTileKernelINS2_10policy_hubIfjN4cuda3__47maximumIvEEE10Policy1000EPfSB_jS8_ffNS5_3std3__410__identityEEEvT0_T1_T2_T3_T4_T6_ --------------------------
	.section	.nv.info._ZN3cub18CUB_300001_SM_10006detail6reduce28DeviceReduceSingleTileKernelINS2_10policy_hubIfjN4cuda3__47maximumIvEEE10Policy1000EPfSB_jS8_ffNS5_3std3__410__identityEEEvT0_T1_T2_T3_T4_T6_,"",@"SHT_CUDA_INFO"
	.sectionflags	@""
	.align	4


	//----- nvinfo : EIATTR_CUDA_API_VERSION
	.align		4
        /*0000*/ 	.byte	0x04, 0x37
        /*0002*/ 	.short	(.L_127 - .L_126)
.L_126:
        /*0004*/ 	.word	0x00000082


	//----- nvinfo : EIATTR_KPARAM_INFO
	.align		4
.L_127:
        /*0008*/ 	.byte	0x04, 0x17
        /*000a*/ 	.short	(.L_129 - .L_128)
.L_128:
        /*000c*/ 	.word	0x00000000
        /*0010*/ 	.short	0x0005
        /*0012*/ 	.short	0x001c
        /*0014*/ 	.byte	0x00, 0xf0, 0x05, 0x00


	//----- nvinfo : EIATTR_KPARAM_INFO
	.align		4
.L_129:
        /*0018*/ 	.byte	0x04, 0x17
        /*001a*/ 	.short	(.L_131 - .L_130)
.L_130:
        /*001c*/ 	.word	0x00000000
        /*0020*/ 	.short	0x0004
        /*0022*/ 	.short	0x0018
        /*0024*/ 	.byte	0x00, 0xf0, 0x11, 0x00


	//----- nvinfo : EIATTR_KPARAM_INFO
	.align		4
.L_131:
        /*0028*/ 	.byte	0x04, 0x17
        /*002a*/ 	.short	(.L_133 - .L_132)
.L_132:
        /*002c*/ 	.word	0x00000000
        /*0030*/ 	.short	0x0003
        /*0032*/ 	.short	0x0014
        /*0034*/ 	.byte	0x00, 0xf0, 0x05, 0x00


	//----- nvinfo : EIATTR_KPARAM_INFO
	.align		4
.L_133:
        /*0038*/ 	.byte	0x04, 0x17
        /*003a*/ 	.short	(.L_135 - .L_134)
.L_134:
        /*003c*/ 	.word	0x00000000
        /*0040*/ 	.short	0x0002
        /*0042*/ 	.short	0x0010
        /*0044*/ 	.byte	0x00, 0xf0, 0x11, 0x00


	//----- nvinfo : EIATTR_KPARAM_INFO
	.align		4
.L_135:
        /*0048*/ 	.byte	0x04, 0x17
        /*004a*/ 	.short	(.L_137 - .L_136)
.L_136:
        /*004c*/ 	.word	0x00000000
        /*0050*/ 	.short	0x0001
        /*0052*/ 	.short	0x0008
        /*0054*/ 	.byte	0x00, 0xf5, 0x21, 0x00


	//----- nvinfo : EIATTR_KPARAM_INFO
	.align		4
.L_137:
        /*0058*/ 	.byte	0x04, 0x17
        /*005a*/ 	.short	(.L_139 - .L_138)
.L_138:
        /*005c*/ 	.word	0x00000000
        /*0060*/ 	.short	0x0000
        /*0062*/ 	.short	0x0000
        /*0064*/ 	.byte	0x00, 0xf5, 0x21, 0x00


	//----- nvinfo : EIATTR_SPARSE_MMA_MASK
	.align		4
.L_139:
        /*0068*/ 	.byte	0x03, 0x50
        /*006a*/ 	.short	0x0000


	//----- nvinfo : EIATTR_MAXREG_COUNT
	.align		4
        /*006c*/ 	.byte	0x03, 0x1b
        /*006e*/ 	.short	0x00ff


	//----- nvinfo : EIATTR_NUM_BARRIERS
	.align		4
        /*0070*/ 	.byte	0x02, 0x4c
        /*0072*/ 	.byte	0x01
	.zero		1


	//----- nvinfo : EIATTR_MERCURY_ISA_VERSION
	.align		4
        /*0074*/ 	.byte	0x03, 0x5f
        /*0076*/ 	.short	0x0101


	//----- nvinfo : EIATTR_COOP_GROUP_MASK_REGIDS
	.align		4
        /*0078*/ 	.byte	0x04, 0x29
        /*007a*/ 	.short	(.L_141 - .L_140)


	//   ....[0]....
.L_140:
        /*007c*/ 	.word	0xffffffff


	//   ....[1]....
        /*0080*/ 	.word	0xffffffff


	//   ....[2]....
        /*0084*/ 	.word	0xffffffff


	//   ....[3]....
        /*0088*/ 	.word	0xffffffff


	//   ....[4]....
        /*008c*/ 	.word	0xffffffff


	//   ....[5]....
        /*0090*/ 	.word	0xffffffff


	//   ....[6]....
        /*0094*/ 	.word	0xffffffff


	//   ....[7]....
        /*0098*/ 	.word	0xffffffff


	//   ....[8]....
        /*009c*/ 	.word	0xffffffff


	//   ....[9]....
        /*00a0*/ 	.word	0xffffffff


	//   ....[10]....
        /*00a4*/ 	.word	0xffffffff


	//   ....[11]....
        /*00a8*/ 	.word	0xffffffff


	//   ....[12]....
        /*00ac*/ 	.word	0xffffffff


	//   ....[13]....
        /*00b0*/ 	.word	0xffffffff


	//   ....[14]....
        /*00b4*/ 	.word	0xffffffff


	//   ....[15]....
        /*00b8*/ 	.word	0xffffffff


	//   ....[16]....
        /*00bc*/ 	.word	0xffffffff


	//   ....[17]....
        /*00c0*/ 	.word	0xffffffff


	//   ....[18]....
        /*00c4*/ 	.word	0xffffffff


	//   ....[19]....
        /*00c8*/ 	.word	0xffffffff


	//   ....[20]....
        /*00cc*/ 	.word	0xffffffff


	//   ....[21]....
        /*00d0*/ 	.word	0xffffffff


	//   ....[22]....
        /*00d4*/ 	.word	0xffffffff


	//   ....[23]....
        /*00d8*/ 	.word	0xffffffff


	//   ....[24]....
        /*00dc*/ 	.word	0xffffffff


	//   ....[25]....
        /*00e0*/ 	.word	0xffffffff


	//   ....[26]....
        /*00e4*/ 	.word	0xffffffff


	//   ....[27]....
        /*00e8*/ 	.word	0xffffffff


	//   ....[28]....
        /*00ec*/ 	.word	0xffffffff


	//   ....[29]....
        /*00f0*/ 	.word	0xffffffff


	//----- nvinfo : EIATTR_COOP_GROUP_INSTR_OFFSETS
	.align		4
.L_141:
        /*00f4*/ 	.byte	0x04, 0x28
        /*00f6*/ 	.short	(.L_143 - .L_142)


	//   ....[0]....
.L_142:
        /*00f8*/ 	.word	0x00000ad0


	//   ....[1]....
        /*00fc*/ 	.word	0x00000b40


	//   ....[2]....
        /*0100*/ 	.word	0x00000bc0


	//   ....[3]....
        /*0104*/ 	.word	0x00000c20


	//   ....[4]....
        /*0108*/ 	.word	0x00000c60


	//   ....[5]....
        /*010c*/ 	.word	0x00000ea0


	//   ....[6]....
        /*0110*/ 	.word	0x00000f10


	//   ....[7]....
        /*0114*/ 	.word	0x00000f60


	//   ....[8]....
        /*0118*/ 	.word	0x00000fc0


	//   ....[9]....
        /*011c*/ 	.word	0x00001030


	//   ....[10]....
        /*0120*/ 	.word	0x00001bf0


	//   ....[11]....
        /*0124*/ 	.word	0x00001c80


	//   ....[12]....
        /*0128*/ 	.word	0x00001ce0


	//   ....[13]....
        /*012c*/ 	.word	0x00001d30


	//   ....[14]....
        /*0130*/ 	.word	0x00001d70


	//   ....[15]....
        /*0134*/ 	.word	0x00002900


	//   ....[16]....
        /*0138*/ 	.word	0x00002970


	//   ....[17]....
        /*013c*/ 	.word	0x000029f0


	//   ....[18]....
        /*0140*/ 	.word	0x00002a50


	//   ....[19]....
        /*0144*/ 	.word	0x00002a90


	//   ....[20]....
        /*0148*/ 	.word	0x00002cd0


	//   ....[21]....
        /*014c*/ 	.word	0x00002d40


	//   ....[22]....
        /*0150*/ 	.word	0x00002d90


	//   ....[23]....
        /*0154*/ 	.word	0x00002df0


	//   ....[24]....
        /*0158*/ 	.word	0x00002e70


	//   ....[25]....
        /*015c*/ 	.word	0x00003bc0


	//   ....[26]....
        /*0160*/ 	.word	0x00003c50


	//   ....[27]....
        /*0164*/ 	.word	0x00003cb0


	//   ....[28]....
        /*0168*/ 	.word	0x00003d00


	//   ....[29]....
        /*016c*/ 	.word	0x00003d40


	//----- nvinfo : EIATTR_VRC_CTA_INIT_COUNT
	.align		4
.L_143:
        /*0170*/ 	.byte	0x02, 0x4a
	.zero		1
	.zero		1


	//----- nvinfo : EIATTR_EXIT_INSTR_OFFSETS
	.align		4
        /*0174*/ 	.byte	0x04, 0x1c
        /*0176*/ 	.short	(.L_145 - .L_144)


	//   ....[0]....
.L_144:
        /*0178*/ 	.word	0x00000080


	//   ....[1]....
        /*017c*/ 	.word	0x000000c0


	//   ....[2]....
        /*0180*/ 	.word	0x00003f10


	//   ....[3]....
        /*0184*/ 	.word	0x00003f70


	//----- nvinfo : EIATTR_MAX_THREADS
	.align		4
.L_145:
        /*0188*/ 	.byte	0x04, 0x05
        /*018a*/ 	.short	(.L_147 - .L_146)
.L_146:
        /*018c*/ 	.word	0x00000100
        /*0190*/ 	.word	0x00000001
        /*0194*/ 	.word	0x00000001


	//----- nvinfo : EIATTR_CRS_STACK_SIZE
	.align		4
.L_147:
        /*0198*/ 	.byte	0x04, 0x1e
        /*019a*/ 	.short	(.L_149 - .L_148)
.L_148:
        /*019c*/ 	.word	0x00000000


	//----- nvinfo : EIATTR_CBANK_PARAM_SIZE
	.align		4
.L_149:
        /*01a0*/ 	.byte	0x03, 0x19
        /*01a2*/ 	.short	0x001d


	//----- nvinfo : EIATTR_PARAM_CBANK
	.align		4
        /*01a4*/ 	.byte	0x04, 0x0a
        /*01a6*/ 	.short	(.L_151 - .L_150)
	.align		4
.L_150:
        /*01a8*/ 	.word	index@(.nv.constant0._ZN3cub18CUB_300001_SM_10006detail6reduce28DeviceReduceSingleTileKernelINS2_10policy_hubIfjN4cuda3__47maximumIvEEE10Policy1000EPfSB_jS8_ffNS5_3std3__410__identityEEEvT0_T1_T2_T3_T4_T6_)
        /*01ac*/ 	.short	0x0380
        /*01ae*/ 	.short	0x001d


	//----- nvinfo : EIATTR_SW_WAR
	.align		4
.L_151:
        /*01b0*/ 	.byte	0x04, 0x36
        /*01b2*/ 	.short	(.L_153 - .L_152)
.L_152:
        /*01b4*/ 	.word	0x00000008
.L_153:


//--------------------- .nv.info._ZN3cub18CUB_300001_SM_10006detail11EmptyKernelIvEEvv --------------------------
	.section	.nv.info._ZN3cub18CUB_300001_SM_10006detail11EmptyKernelIvEEvv,"",@"SHT_CUDA_INFO"
	.sectionflags	@""
	.align	4


	//----- nvinfo : EIATTR_CUDA_API_VERSION
	.align		4
        /*0000*/ 	.byte	0x04, 0x37
        /*0002*/ 	.short	(.L_155 - .L_154)
.L_154:
        /*0004*/ 	.word	0x00000082


	//----- nvinfo : EIATTR_SPARSE_MMA_MASK
	.align		4
.L_155:
        /*0008*/ 	.byte	0x03, 0x50
        /*000a*/ 	.short	0x0000


	//----- nvinfo : EIATTR_MAXREG_COUNT
	.align		4
        /*000c*/ 	.byte	0x03, 0x1b
        /*000e*/ 	.short	0x00ff


	//----- nvinfo : EIATTR_MERCURY_ISA_VERSION
	.align		4
        /*0010*/ 	.byte	0x03, 0x5f
        /*0012*/ 	.short	0x0101


	//----- nvinfo : EIATTR_VRC_CTA_INIT_COUNT
	.align		4
        /*0014*/ 	.byte	0x02, 0x4a
	.zero		1
	.zero		1


	//----- nvinfo : EIATTR_EXIT_INSTR_OFFSETS
	.align		4
        /*0018*/ 	.byte	0x04, 0x1c
        /*001a*/ 	.short	(.L_157 - .L_156)


	//   ....[0]....
.L_156:
        /*001c*/ 	.word	0x00000010


	//----- nvinfo : EIATTR_SW_WAR
	.align		4
.L_157:
        /*0020*/ 	.byte	0x04, 0x36
        /*0022*/ 	.short	(.L_159 - .L_158)
.L_158:
        /*0024*/ 	.word	0x00000008
.L_159:


//--------------------- .nv.info._Z13processBlocksP11BlockOfGridi --------------------------
	.section	.nv.info._Z13processBlocksP11BlockOfGridi,"",@"SHT_CUDA_INFO"
	.sectionflags	@""
	.align	4


	//----- nvinfo : EIATTR_CUDA_API_VERSION
	.align		4
        /*0000*/ 	.byte	0x04, 0x37
        /*0002*/ 	.short	(.L_161 - .L_160)
.L_160:
        /*0004*/ 	.word	0x00000082


	//----- nvinfo : EIATTR_KPARAM_INFO
	.align		4
.L_161:
        /*0008*/ 	.byte	0x04, 0x17
        /*000a*/ 	.short	(.L_163 - .L_162)
.L_162:
        /*000c*/ 	.word	0x00000000
        /*0010*/ 	.short	0x0001
        /*0012*/ 	.short	0x0008
        /*0014*/ 	.byte	0x00, 0xf0, 0x11, 0x00


	//----- nvinfo : EIATTR_KPARAM_INFO
	.align		4
.L_163:
        /*0018*/ 	.byte	0x04, 0x17
        /*001a*/ 	.short	(.L_165 - .L_164)
.L_164:
        /*001c*/ 	.word	0x00000000
        /*0020*/ 	.short	0x0000
        /*0022*/ 	.short	0x0000
        /*0024*/ 	.byte	0x00, 0xf5, 0x21, 0x00


	//----- nvinfo : EIATTR_SPARSE_MMA_MASK
	.align		4
.L_165:
        /*0028*/ 	.byte	0x03, 0x50
        /*002a*/ 	.short	0x0000


	//----- nvinfo : EIATTR_MAXREG_COUNT
	.align		4
        /*002c*/ 	.byte	0x03, 0x1b
        /*002e*/ 	.short	0x00ff


	//----- nvinfo : EIATTR_MERCURY_ISA_VERSION
	.align		4
        /*0030*/ 	.byte	0x03, 0x5f
        /*0032*/ 	.short	0x0101


	//----- nvinfo : EIATTR_VRC_CTA_INIT_COUNT
	.align		4
        /*0034*/ 	.byte	0x02, 0x4a
	.zero		1
	.zero		1


	//----- nvinfo : EIATTR_EXIT_INSTR_OFFSETS
	.align		4
        /*0038*/ 	.byte	0x04, 0x1c
        /*003a*/ 	.short	(.L_167 - .L_166)


	//   ....[0]....
.L_166:
        /*003c*/ 	.word	0x00000040


	//   ....[1]....
        /*0040*/ 	.word	0x000000a0


	//   ....[2]....
        /*0044*/ 	.word	0x00000270


	//----- nvinfo : EIATTR_CRS_STACK_SIZE
	.align		4
.L_167:
        /*0048*/ 	.byte	0x04, 0x1e
        /*004a*/ 	.short	(.L_169 - .L_168)
.L_168:
        /*004c*/ 	.word	0x00000000


	//----- nvinfo : EIATTR_CBANK_PARAM_SIZE
	.align		4
.L_169:
        /*0050*/ 	.byte	0x03, 0x19
        /*0052*/ 	.short	0x000c


	//----- nvinfo : EIATTR_PARAM_CBANK
	.align		4
        /*0054*/ 	.byte	0x04, 0x0a
        /*0056*/ 	.short	(.L_171 - .L_170)
	.align		4
.L_170:
        /*0058*/ 	.word	index@(.nv.constant0._Z13processBlocksP11BlockOfGridi)
        /*005c*/ 	.short	0x0380
        /*005e*/ 	.short	0x000c


	//----- nvinfo : EIATTR_SW_WAR
	.align		4
.L_171:
        /*0060*/ 	.byte	0x04, 0x36
        /*0062*/ 	.short	(.L_173 - .L_172)
.L_172:
        /*0064*/ 	.word	0x00000008
.L_173:


//--------------------- .nv.callgraph             --------------------------
	.section	.nv.callgraph,"",@"SHT_CUDA_CALLGRAPH"
	.align	4
	.sectionentsize	8
	.align		4
        /*0000*/ 	.word	0x00000000
	.align		4
        /*0004*/ 	.word	0xffffffff
	.align		4
        /*0008*/ 	.word	0x00000000
	.align		4
        /*000c*/ 	.word	0xfffffffe
	.align		4
        /*0010*/ 	.word	0x00000000
	.align		4
        /*0014*/ 	.word	0xfffffffd
	.align		4
        /*0018*/ 	.word	0x00000000
	.align		4
        /*001c*/ 	.word	0xfffffffc


//--------------------- .nv.constant4             --------------------------
	.section	.nv.constant4,"a",@progbits
	.align	8
	.align		8
.nv.constant4:
        /*0000*/ 	.dword	_ZN34_INTERNAL_3be17885_4_k_cu_aee8352f4cuda3std3__45__cpo5beginE
	.align		8
        /*0008*/ 	.dword	_ZN34_INTERNAL_3be17885_4_k_cu_aee8352f4cuda3std3__45__cpo3endE
	.align		8
        /*0010*/ 	.dword	_ZN34_INTERNAL_3be17885_4_k_cu_aee8352f4cuda3std3__45__cpo6cbeginE
	.align		8
        /*0018*/ 	.dword	_ZN34_INTERNAL_3be17885_4_k_cu_aee8352f4cuda3std3__45__cpo4cendE
	.align		8
        /*0020*/ 	.dword	_ZN34_INTERNAL_3be17885_4_k_cu_aee8352f4cuda3std3__45__cpo6rbeginE
	.align		8
        /*0028*/ 	.dword	_ZN34_INTERNAL_3be17885_4_k_cu_aee8352f4cuda3std3__45__cpo4rendE
	.align		8
        /*0030*/ 	.dword	_ZN34_INTERNAL_3be17885_4_k_cu_aee8352f4cuda3std3__45__cpo7crbeginE
	.align		8
        /*0038*/ 	.dword	_ZN34_INTERNAL_3be17885_4_k_cu_aee8352f4cuda3std3__45__cpo5crendE
	.align		8
        /*0040*/ 	.dword	_ZN34_INTERNAL_3be17885_4_k_cu_aee8352f4cuda3std3__436_GLOBAL__N__3be17885_4_k_cu_aee8352f6ignoreE
	.align		8
        /*0048*/ 	.dword	_ZN34_INTERNAL_3be17885_4_k_cu_aee8352f4cuda3std3__419piecewise_constructE
	.align		8
        /*0050*/ 	.dword	_ZN34_INTERNAL_3be17885_4_k_cu_aee8352f4cuda3std3__48in_placeE
	.align		8
        /*0058*/ 	.dword	_ZN34_INTERNAL_3be17885_4_k_cu_aee8352f4cuda3std3__420unreachable_sentinelE
	.align		8
        /*0060*/ 	.dword	_ZN34_INTERNAL_3be17885_4_k_cu_aee8352f4cuda3std3__47nulloptE
	.align		8
        /*0068*/ 	.dword	_ZN34_INTERNAL_3be17885_4_k_cu_aee8352f4cuda3std3__48unexpectE
	.align		8
        /*0070*/ 	.dword	_ZN34_INTERNAL_3be17885_4_k_cu_aee8352f4cuda3std6ranges3__45__cpo4swapE
	.align		8
        /*0078*/ 	.dword	_ZN34_INTERNAL_3be17885_4_k_cu_aee8352f4cuda3std6ranges3__45__cpo9iter_moveE
	.align		8
        /*0080*/ 	.dword	_ZN34_INTERNAL_3be17885_4_k_cu_aee8352f4cuda3std6ranges3__45__cpo5beginE
	.align		8
        /*0088*/ 	.dword	_ZN34_INTERNAL_3be17885_4_k_cu_aee8352f4cuda3std6ranges3__45__cpo3endE
	.align		8
        /*0090*/ 	.dword	_ZN34_INTERNAL_3be17885_4_k_cu_aee8352f4cuda3std6ranges3__45__cpo6cbeginE
	.align		8
        /*0098*/ 	.dword	_ZN34_INTERNAL_3be17885_4_k_cu_aee8352f4cuda3std6ranges3__45__cpo4cendE
	.align		8
        /*00a0*/ 	.dword	_ZN34_INTERNAL_3be17885_4_k_cu_aee8352f4cuda3std6ranges3__45__cpo7advanceE
	.align		8
        /*00a8*/ 	.dword	_ZN34_INTERNAL_3be17885_4_k_cu_aee8352f4cuda3std6ranges3__45__cpo9iter_swapE
	.align		8
        /*00b0*/ 	.dword	_ZN34_INTERNAL_3be17885_4_k_cu_aee8352f4cuda3std6ranges3__45__cpo4nextE
	.align		8
        /*00b8*/ 	.dword	_ZN34_INTERNAL_3be17885_4_k_cu_aee8352f4cuda3std6ranges3__45__cpo4prevE
	.align		8
        /*00c0*/ 	.dword	_ZN34_INTERNAL_3be17885_4_k_cu_aee8352f4cuda3std6ranges3__45__cpo4dataE
	.align		8
        /*00c8*/ 	.dword	_ZN34_INTERNAL_3be17885_4_k_cu_aee8352f4cuda3std6ranges3__45__cpo5cdataE
	.align		8
        /*00d0*/ 	.dword	_ZN34_INTERNAL_3be17885_4_k_cu_aee8352f4cuda3std6ranges3__45__cpo4sizeE
	.align		8
        /*00d8*/ 	.dword	_ZN34_INTERNAL_3be17885_4_k_cu_aee8352f4cuda3std6ranges3__45__cpo5ssizeE
	.align		8
        /*00e0*/ 	.dword	_ZN34_INTERNAL_3be17885_4_k_cu_aee8352f4cuda3std6ranges3__45__cpo8distanceE
	.align		8
        /*00e8*/ 	.dword	_ZN34_INTERNAL_3be17885_4_k_cu_aee8352f6thrust24THRUST_300001_SM_1000_NS6system6detail10sequential3seqE
	.align		8
        /*00f0*/ 	.dword	_ZN34_INTERNAL_3be17885_4_k_cu_aee8352f6thrust24THRUST_300001_SM_1000_NS12placeholders2_1E
	.align		8
        /*00f8*/ 	.dword	_ZN34_INTERNAL_3be17885_4_k_cu_aee8352f6thrust24THRUST_300001_SM_1000_NS12placeholders2_2E
	.align		8
        /*0100*/ 	.dword	_ZN34_INTERNAL_3be17885_4_k_cu_aee8352f6thrust24THRUST_300001_SM_1000_NS12placeholders2_3E
	.align		8
        /*0108*/ 	.dword	_ZN34_INTERNAL_3be17885_4_k_cu_aee8352f6thrust24THRUST_300001_SM_1000_NS12placeholders2_4E
	.align		8
        /*0110*/ 	.dword	_ZN34_INTERNAL_3be17885_4_k_cu_aee8352f6thrust24THRUST_300001_SM_1000_NS12placeholders2_5E
	.align		8
        /*0118*/ 	.dword	_ZN34_INTERNAL_3be17885_4_k_cu_aee8352f6thrust24THRUST_300001_SM_1000_NS12placeholders2_6E
	.align		8
        /*0120*/ 	.dword	_ZN34_INTERNAL_3be17885_4_k_cu_aee8352f6thrust24THRUST_300001_SM_1000_NS12placeholders2_7E
	.align		8
        /*0128*/ 	.dword	_ZN34_INTERNAL_3be17885_4_k_cu_aee8352f6thrust24THRUST_300001_SM_1000_NS12placeholders2_8E
	.align		8
        /*0130*/ 	.dword	_ZN34_INTERNAL_3be17885_4_k_cu_aee8352f6thrust24THRUST_300001_SM_1000_NS12placeholders2_9E
	.align		8
        /*0138*/ 	.dword	_ZN34_INTERNAL_3be17885_4_k_cu_aee8352f6thrust24THRUST_300001_SM_1000_NS12placeholders3_10E


//--------------------- .text._ZN3cub18CUB_300001_SM_10006detail6reduce28DeviceReduceSingleTileKernelINS2_10policy_hubIfjN4cuda3__47maximumIvEEE10Policy1000EPfSB_iS8_ffNS5_3std3__410__identityEEEvT0_T1_T2_T3_T4_T6_ --------------------------
	.section	.text._ZN3cub18CUB_300001_SM_10006detail6reduce28DeviceReduceSingleTileKernelINS2_10policy_hubIfjN4cuda3__47maximumIvEEE10Policy1000EPfSB_iS8_ffNS5_3std3__410__identityEEEvT0_T1_T2_T3_T4_T6_,"ax",@progbits
	.align	128
        .global         _ZN3cub18CUB_300001_SM_10006detail6reduce28DeviceReduceSingleTileKernelINS2_10policy_hubIfjN4cuda3__47maximumIvEEE10Policy1000EPfSB_iS8_ffNS5_3std3__410__identityEEEvT0_T1_T2_T3_T4_T6_
        .type           _ZN3cub18CUB_300001_SM_10006detail6reduce28DeviceReduceSingleTileKernelINS2_10policy_hubIfjN4cuda3__47maximumIvEEE10Policy1000EPfSB_iS8_ffNS5_3std3__410__identityEEEvT0_T1_T2_T3_T4_T6_,@function
        .size           _ZN3cub18CUB_300001_SM_10006detail6reduce28DeviceReduceSingleTileKernelINS2_10policy_hubIfjN4cuda3__47maximumIvEEE10Policy1000EPfSB_iS8_ffNS5_3std3__410__identityEEEvT0_T1_T2_T3_T4_T6_,(.L_x_153 - _ZN3cub18CUB_300001_SM_10006detail6reduce28DeviceReduceSingleTileKernelINS2_10policy_hubIfjN4cuda3__47maximumIvEEE10Policy1000EPfSB_iS8_ffNS5_3std3__410__identityEEEvT0_T1_T2_T3_T4_T6_)
        .other          _ZN3cub18CUB_300001_SM_10006detail6reduce28DeviceReduceSingleTileKernelINS2_10policy_hubIfjN4cuda3__47maximumIvEEE10Policy1000EPfSB_iS8_ffNS5_3std3__410__identityEEEvT0_T1_T2_T3_T4_T6_,@"STO_CUDA_ENTRY STV_DEFAULT"
_ZN3cub18CUB_300001_SM_10006detail6reduce28DeviceReduceSingleTileKernelINS2_10policy_hubIfjN4cuda3__47maximumIvEEE10Policy1000EPfSB_iS8_ffNS5_3std3__410__identityEEEvT0_T1_T2_T3_T4_T6_:
.text._ZN3cub18CUB_300001_SM_10006detail6reduce28DeviceReduceSingleTileKernelINS2_10policy_hubIfjN4cuda3__47maximumIvEEE10Policy1000EPfSB_iS8_ffNS5_3std3__410__identityEEEvT0_T1_T2_T3_T4_T6_:
[----:B------:R-:W-:Y:S01]  /*0000*/  LDC R1, c[0x0][0x37c] ;  /* 0x0000df00ff017b82 */ /* 0x000fe20000000800 */
[----:B------:R-:W0:Y:S01]  /*0010*/  LDCU UR4, c[0x0][0x390] ;  /* 0x00007200ff0477ac */ /* 0x000e220008000800 */
[----:B------:R-:W1:Y:S01]  /*0020*/  LDCU.64 UR6, c[0x0][0x358] ;  /* 0x00006b00ff0677ac */ /* 0x000e620008000a00 */
[----:B0-----:R-:W-:-:S05]  /*0030*/  IMAD.U32 R20, RZ, RZ, UR4 ;  /* 0x00000004ff147e24 */ /* 0x001fca000f8e00ff */
[----:B------:R-:W-:-:S13]  /*0040*/  ISETP.NE.AND P0, PT, R20, RZ, PT ;  /* 0x000000ff1400720c */ /* 0x000fda0003f05270 */
[----:B-1----:R-:W-:Y:S05]  /*0050*/  @P0 BRA `(.L_x_0) ;  /* 0x00000000001c0947 */ /* 0x002fea0003800000 */
[----:B------:R-:W0:Y:S02]  /*0060*/  S2R R0, SR_TID.X ;  /* 0x0000000000007919 */ /* 0x000e240000002100 */
[----:B0-----:R-:W-:-:S13]  /*0070*/  ISETP.NE.AND P0, PT, R0, RZ, PT ;  /* 0x000000ff0000720c */ /* 0x001fda0003f05270 */
[----:B------:R-:W-:Y:S05]  /*0080*/  @P0 EXIT ;  /* 0x000000000000094d */ /* 0x000fea0003800000 */
[----:B------:R-:W0:Y:S08]  /*0090*/  LDC R5, c[0x0][0x398] ;  /* 0x0000e600ff057b82 */ /* 0x000e300000000800 */
[----:B------:R-:W0:Y:S02]  /*00a0*/  LDC.64 R2, c[0x0][0x388] ;  /* 0x0000e200ff027b82 */ /* 0x000e240000000a00 */
[----:B0-----:R-:W-:Y:S01]  /*00b0*/  STG.E desc[UR6][R2.64], R5 ;  /* 0x0000000502007986 */ /* 0x001fe2000c101906 */
[----:B------:R-:W-:Y:S05]  /*00c0*/  EXIT ;  /* 0x000000000000794d */ /* 0x000fea0003800000 */
.L_x_0:
[----:B------:R-:W0:Y:S01]  /*00d0*/  LDCU UR4, c[0x0][0x380] ;  /* 0x00007000ff0477ac */ /* 0x000e220008000800 */
[----:B------:R-:W-:Y:S01]  /*00e0*/  BSSY.RECONVERGENT B0, `(.L_x_1) ;  /* 0x00004c0000007945 */ /* 0x000fe20003800200 */
[----:B0-----:R-:W-:-:S09]  /*00f0*/  ULOP3.LUT UP0, URZ, UR4, 0xf, URZ, 0xc0, !UPT ;  /* 0x0000000f04ff7892 */ /* 0x001fd2000f80c0ff */
[----:B------:R-:W-:Y:S05]  /*0100*/  BRA.U UP0, `(.L_x_2) ;  /* 0x00000025004c7547 */ /* 0x000fea000b800000 */
[----:B------:R-:W-:-:S13]  /*0110*/  ISETP.GT.AND P0, PT, R20, 0xfff, PT ;  /* 0x00000fff1400780c */ /* 0x000fda0003f04270 */
[----:B------:R-:W-:Y:S05]  /*0120*/  @P0 BRA `(.L_x_3) ;  /* 0x00000010007c0947 */ /* 0x000fea0003800000 */
[----:B------:R-:W0:Y:S01]  /*0130*/  S2R R7, SR_TID.X ;  /* 0x0000000000077919 */ /* 0x000e220000002100 */
[----:B------:R-:W-:Y:S01]  /*0140*/  BSSY.RECONVERGENT B1, `(.L_x_4) ;  /* 0x0000009000017945 */ /* 0x000fe20003800200 */
[----:B------:R-:W-:Y:S01]  /*0150*/  IMAD.MOV.U32 R0, RZ, RZ, RZ ;  /* 0x000000ffff007224 */ /* 0x000fe200078e00ff */
[----:B0-----:R-:W-:Y:S01]  /*0160*/  ISETP.GE.AND P0, PT, R7, R20, PT ;  /* 0x000000140700720c */ /* 0x001fe20003f06270 */
[----:B------:R-:W-:-:S12]  /*0170*/  IMAD.MOV.U32 R9, RZ, RZ, R7 ;  /* 0x000000ffff097224 */ /* 0x000fd800078e0007 */
[----:B------:R-:W-:Y:S05]  /*0180*/  @P0 BRA `(.L_x_5) ;  /* 0x0000000000100947 */ /* 0x000fea0003800000 */
[----:B------:R-:W0:Y:S02]  /*0190*/  LDC.64 R2, c[0x0][0x380] ;  /* 0x0000e000ff027b82 */ /* 0x000e240000000a00 */
[----:B0-----:R-:W-:-:S05]  /*01a0*/  IMAD.WIDE.U32 R2, R7, 0x4, R2 ;  /* 0x0000000407027825 */ /* 0x001fca00078e0002 */
[----:B------:R0:W5:Y:S01]  /*01b0*/  LDG.E.CONSTANT R0, desc[UR6][R2.64] ;  /* 0x0000000602007981 */ /* 0x000162000c1e9900 */
[----:B------:R-:W-:-:S07]  /*01c0*/  VIADD R9, R7, 0x100 ;  /* 0x0000010007097836 */ /* 0x000fce0000000000 */
.L_x_5:
[----:B------:R-:W-:Y:S05]  /*01d0*/  BSYNC.RECONVERGENT B1 ;  /* 0x0000000000017941 */ /* 0x000fea0003800200 */
.L_x_4:
[----:B------:R-:W-:Y:S01]  /*01e0*/  ISETP.GE.AND P0, PT, R9, R20, PT ;  /* 0x000000140900720c */ /* 0x000fe20003f06270 */
[----:B------:R-:W-:-:S12]  /*01f0*/  BSSY.RECONVERGENT B1, `(.L_x_6) ;  /* 0x0000091000017945 */ /* 0x000fd80003800200 */
[----:B------:R-:W-:Y:S05]  /*0200*/  @P0 BRA `(.L_x_7) ;  /* 0x00000008003c0947 */ /* 0x000fea0003800000 */
[----:B0-----:R-:W-:Y:S01]  /*0210*/  LOP3.LUT R3, RZ, R9, RZ, 0x33, !PT ;  /* 0x00000009ff037212 */ /* 0x001fe200078e33ff */
[----:B------:R-:W-:Y:S04]  /*0220*/  BSSY.RECONVERGENT B2, `(.L_x_8) ;  /* 0x0000016000027945 */ /* 0x000fe80003800200 */
[----:B------:R-:W-:-:S05]  /*0230*/  IMAD.IADD R4, R3, 0x1, R20 ;  /* 0x0000000103047824 */ /* 0x000fca00078e0214 */
[C---:B------:R-:W-:Y:S02]  /*0240*/  LOP3.LUT R2, R4.reuse, 0x300, RZ, 0xc0, !PT ;  /* 0x0000030004027812 */ /* 0x040fe400078ec0ff */
[----:B------:R-:W-:Y:S02]  /*0250*/  ISETP.GE.U32.AND P0, PT, R4, 0x300, PT ;  /* 0x000003000400780c */ /* 0x000fe40003f06070 */
[----:B------:R-:W-:-:S13]  /*0260*/  ISETP.NE.AND P1, PT, R2, 0x300, PT ;  /* 0x000003000200780c */ /* 0x000fda0003f25270 */
[----:B------:R-:W-:Y:S05]  /*0270*/  @!P1 BRA `(.L_x_9) ;  /* 0x0000000000409947 */ /* 0x000fea0003800000 */
[----:B------:R-:W0:Y:S01]  /*0280*/  LDC.64 R2, c[0x0][0x380] ;  /* 0x0000e000ff027b82 */ /* 0x000e220000000a00 */
[----:B------:R-:W-:-:S04]  /*0290*/  LEA.HI R4, R4, 0x1, RZ, 0x18 ;  /* 0x0000000104047811 */ /* 0x000fc800078fc0ff */
[----:B------:R-:W-:-:S05]  /*02a0*/  LOP3.LUT R4, R4, 0x3, RZ, 0xc0, !PT ;  /* 0x0000000304047812 */ /* 0x000fca00078ec0ff */
[----:B------:R-:W-:Y:S02]  /*02b0*/  IMAD.MOV R4, RZ, RZ, -R4 ;  /* 0x000000ffff047224 */ /* 0x000fe400078e0a04 */
[----:B0-----:R-:W-:-:S04]  /*02c0*/  IMAD.WIDE.U32 R2, R9, 0x4, R2 ;  /* 0x0000000409027825 */ /* 0x001fc800078e0002 */
[----:B------:R-:W-:-:S07]  /*02d0*/  IMAD.MOV.U32 R5, RZ, RZ, R3 ;  /* 0x000000ffff057224 */ /* 0x000fce00078e0003 */
.L_x_10:
[----:B------:R-:W-:-:S06]  /*02e0*/  IMAD.MOV.U32 R3, RZ, RZ, R5 ;  /* 0x000000ffff037224 */ /* 0x000fcc00078e0005 */
[----:B------:R0:W2:Y:S01]  /*02f0*/  LDG.E.CONSTANT R3, desc[UR6][R2.64] ;  /* 0x0000000602037981 */ /* 0x0000a2000c1e9900 */
[----:B------:R-:W-:Y:S02]  /*0300*/  VIADD R4, R4, 0x1 ;  /* 0x0000000104047836 */ /* 0x000fe40000000000 */
[----:B------:R-:W-:-:S03]  /*0310*/  VIADD R9, R9, 0x100 ;  /* 0x0000010009097836 */ /* 0x000fc60000000000 */
[----:B------:R-:W-:Y:S02]  /*0320*/  ISETP.NE.AND P2, PT, R4, RZ, PT ;  /* 0x000000ff0400720c */ /* 0x000fe40003f45270 */
[----:B0-----:R-:W-:-:S05]  /*0330*/  IADD3 R2, P3, PT, R2, 0x400, RZ ;  /* 0x0000040002027810 */ /* 0x001fca0007f7e0ff */
[----:B------:R-:W-:Y:S01]  /*0340*/  IMAD.X R5, RZ, RZ, R5, P3 ;  /* 0x000000ffff057224 */ /* 0x000fe200018e0605 */
[----:B--2--5:R-:W-:-:S04]  /*0350*/  FSETP.GEU.AND P1, PT, R0, R3, PT ;  /* 0x000000030000720b */ /* 0x024fc80003f2e000 */
[----:B------:R-:W-:Y:S01]  /*0360*/  FSEL R0, R3, R0, !P1 ;  /* 0x0000000003007208 */ /* 0x000fe20004800000 */
[----:B------:R-:W-:Y:S08]  /*0370*/  @P2 BRA `(.L_x_10) ;  /* 0xfffffffc00d82947 */ /* 0x000ff0000383ffff */
.L_x_9:
[----:B------:R-:W-:Y:S05]  /*0380*/  BSYNC.RECONVERGENT B2 ;  /* 0x0000000000027941 */ /* 0x000fea0003800200 */
.L_x_8:
[----:B------:R-:W-:Y:S05]  /*0390*/  @!P0 BRA `(.L_x_7) ;  /* 0x0000000400d88947 */ /* 0x000fea0003800000 */
[----:B------:R-:W-:Y:S01]  /*03a0*/  IMAD.IADD R2, R20, 0x1, -R9 ;  /* 0x0000000114027824 */ /* 0x000fe200078e0a09 */
[----:B------:R-:W-:Y:S01]  /*03b0*/  BSSY.RECONVERGENT B2, `(.L_x_11) ;  /* 0x0000041000027945 */ /* 0x000fe20003800200 */
[----:B------:R-:W-:-:S03]  /*03c0*/  PLOP3.LUT P0, PT, PT, PT, PT, 0x80, 0x8 ;  /* 0x000000000008781c */ /* 0x000fc60003f0f070 */
[----:B------:R-:W-:-:S13]  /*03d0*/  ISETP.GT.AND P1, PT, R2, 0xc00, PT ;  /* 0x00000c000200780c */ /* 0x000fda0003f24270 */
[----:B------:R-:W-:Y:S05]  /*03e0*/  @!P1 BRA `(.L_x_12) ;  /* 0x0000000000f49947 */ /* 0x000fea0003800000 */
[----:B------:R-:W-:Y:S01]  /*03f0*/  PLOP3.LUT P0, PT, PT, PT, PT, 0x8, 0x80 ;  /* 0x000000000080781c */ /* 0x000fe20003f0e170 */
[----:B------:R-:W-:-:S12]  /*0400*/  VIADD R6, R20, 0xfffff400 ;  /* 0xfffff40014067836 */ /* 0x000fd80000000000 */
.L_x_13:
[----:B------:R-:W0:Y:S02]  /*0410*/  LDC.64 R2, c[0x0][0x380] ;  /* 0x0000e000ff027b82 */ /* 0x000e240000000a00 */
[----:B0-----:R-:W-:-:S05]  /*0420*/  IMAD.WIDE R22, R9, 0x4, R2 ;  /* 0x0000000409167825 */ /* 0x001fca00078e0202 */
[----:B------:R-:W2:Y:S04]  /*0430*/  LDG.E.CONSTANT R11, desc[UR6][R22.64] ;  /* 0x00000006160b7981 */ /* 0x000ea8000c1e9900 */
[----:B------:R-:W3:Y:S04]  /*0440*/  LDG.E.CONSTANT R8, desc[UR6][R22.64+0x400] ;  /* 0x0004000616087981 */ /* 0x000ee8000c1e9900 */
[----:B------:R-:W4:Y:S01]  /*0450*/  LDG.E.CONSTANT R10, desc[UR6][R22.64+0x800] ;  /* 0x00080006160a7981 */ /* 0x000f22000c1e9900 */
[----:B------:R-:W-:-:S03]  /*0460*/  VIADD R27, R9, 0x400 ;  /* 0x00000400091b7836 */ /* 0x000fc60000000000 */
[----:B------:R0:W4:Y:S01]  /*0470*/  LDG.E.CONSTANT R15, desc[UR6][R22.64+0xc00] ;  /* 0x000c0006160f7981 */ /* 0x000122000c1e9900 */
[----:B------:R-:W-:-:S05]  /*0480*/  IMAD.WIDE R26, R27, 0x4, R2 ;  /* 0x000000041b1a7825 */ /* 0x000fca00078e0202 */
[----:B------:R-:W4:Y:S04]  /*0490*/  LDG.E.CONSTANT R14, desc[UR6][R26.64] ;  /* 0x000000061a0e7981 */ /* 0x000f28000c1e9900 */
[----:B------:R-:W4:Y:S04]  /*04a0*/  LDG.E.CONSTANT R13, desc[UR6][R26.64+0x400] ;  /* 0x000400061a0d7981 */ /* 0x000f28000c1e9900 */
[----:B------:R-:W4:Y:S01]  /*04b0*/  LDG.E.CONSTANT R12, desc[UR6][R26.64+0x800] ;  /* 0x000800061a0c7981 */ /* 0x000f22000c1e9900 */
[----:B------:R-:W-:-:S03]  /*04c0*/  VIADD R5, R9, 0x800 ;  /* 0x0000080009057836 */ /* 0x000fc60000000000 */
[----:B------:R-:W4:Y:S01]  /*04d0*/  LDG.E.CONSTANT R19, desc[UR6][R26.64+0xc00] ;  /* 0x000c00061a137981 */ /* 0x000f22000c1e9900 */
[----:B------:R-:W-:-:S05]  /*04e0*/  IMAD.WIDE R4, R5, 0x4, R2 ;  /* 0x0000000405047825 */ /* 0x000fca00078e0202 */
[----:B------:R-:W4:Y:S04]  /*04f0*/  LDG.E.CONSTANT R18, desc[UR6][R4.64] ;  /* 0x0000000604127981 */ /* 0x000f28000c1e9900 */
[----:B------:R-:W4:Y:S04]  /*0500*/  LDG.E.CONSTANT R17, desc[UR6][R4.64+0x400] ;  /* 0x0004000604117981 */ /* 0x000f28000c1e9900 */
[----:B------:R-:W4:Y:S01]  /*0510*/  LDG.E.CONSTANT R16, desc[UR6][R4.64+0x800] ;  /* 0x0008000604107981 */ /* 0x000f22000c1e9900 */
[----:B0-----:R-:W-:-:S03]  /*0520*/  VIADD R23, R9, 0xc00 ;  /* 0x00000c0009177836 */ /* 0x001fc60000000000 */
[----:B------:R-:W4:Y:S01]  /*0530*/  LDG.E.CONSTANT R21, desc[UR6][R4.64+0xc00] ;  /* 0x000c000604157981 */ /* 0x000f22000c1e9900 */
[----:B------:R-:W-:-:S05]  /*0540*/  IMAD.WIDE R2, R23, 0x4, R2 ;  /* 0x0000000417027825 */ /* 0x000fca00078e0202 */
[----:B------:R-:W4:Y:S04]  /*0550*/  LDG.E.CONSTANT R24, desc[UR6][R2.64] ;  /* 0x0000000602187981 */ /* 0x000f28000c1e9900 */
[----:B------:R-:W4:Y:S04]  /*0560*/  LDG.E.CONSTANT R23, desc[UR6][R2.64+0x400] ;  /* 0x0004000602177981 */ /* 0x000f28000c1e9900 */
[----:B------:R-:W4:Y:S04]  /*0570*/  LDG.E.CONSTANT R22, desc[UR6][R2.64+0x800] ;  /* 0x0008000602167981 */ /* 0x000f28000c1e9900 */
[----:B------:R-:W4:Y:S01]  /*0580*/  LDG.E.CONSTANT R25, desc[UR6][R2.64+0xc00] ;  /* 0x000c000602197981 */ /* 0x000f22000c1e9900 */
[----:B------:R-:W-:-:S05]  /*0590*/  VIADD R9, R9, 0x1000 ;  /* 0x0000100009097836 */ /* 0x000fca0000000000 */
[----:B------:R-:W-:Y:S02]  /*05a0*/  ISETP.GE.AND P2, PT, R9, R6, PT ;  /* 0x000000060900720c */ /* 0x000fe40003f46270 */
[----:B--2--5:R-:W-:-:S04]  /*05b0*/  FSETP.GEU.AND P1, PT, R0, R11, PT ;  /* 0x0000000b0000720b */ /* 0x024fc80003f2e000 */
[----:B------:R-:W-:-:S04]  /*05c0*/  FSEL R11, R11, R0, !P1 ;  /* 0x000000000b0b7208 */ /* 0x000fc80004800000 */
[----:B---3--:R-:W-:-:S04]  /*05d0*/  FSETP.GEU.AND P1, PT, R11, R8, PT ;  /* 0x000000080b00720b */ /* 0x008fc80003f2e000 */
[----:B------:R-:W-:-:S04]  /*05e0*/  FSEL R11, R8, R11, !P1 ;  /* 0x0000000b080b7208 */ /* 0x000fc80004800000 */
[----:B----4-:R-:W-:-:S04]  /*05f0*/  FSETP.GEU.AND P1, PT, R11, R10, PT ;  /* 0x0000000a0b00720b */ /* 0x010fc80003f2e000 */
[----:B------:R-:W-:-:S04]  /*0600*/  FSEL R10, R10, R11, !P1 ;  /* 0x0000000b0a0a7208 */ /* 0x000fc80004800000 */
[----:B------:R-:W-:-:S04]  /*0610*/  FSETP.GEU.AND P1, PT, R10, R15, PT ;  /* 0x0000000f0a00720b */ /* 0x000fc80003f2e000 */
        /* <DEDUP_REMOVED lines=24> */
[----:B------:R-:W-:Y:S01]  /*07a0*/  FSEL R0, R25, R0, !P1 ;  /* 0x0000000019007208 */ /* 0x000fe20004800000 */
[----:B------:R-:W-:Y:S08]  /*07b0*/  @!P2 BRA `(.L_x_13) ;  /* 0xfffffffc0014a947 */ /* 0x000ff0000383ffff */
.L_x_12:
[----:B------:R-:W-:Y:S05]  /*07c0*/  BSYNC.RECONVERGENT B2 ;  /* 0x0000000000027941 */ /* 0x000fea0003800200 */
.L_x_11:
[----:B------:R-:W-:Y:S01]  /*07d0*/  IMAD.IADD R2, R20, 0x1, -R9 ;  /* 0x0000000114027824 */ /* 0x000fe200078e0a09 */
[----:B------:R-:W-:Y:S04]  /*07e0*/  BSSY.RECONVERGENT B2, `(.L_x_14) ;  /* 0x0000021000027945 */ /* 0x000fe80003800200 */
[----:B------:R-:W-:-:S13]  /*07f0*/  ISETP.GT.AND P1, PT, R2, 0x400, PT ;  /* 0x000004000200780c */ /* 0x000fda0003f24270 */
[----:B------:R-:W-:Y:S05]  /*0800*/  @!P1 BRA `(.L_x_15) ;  /* 0x0000000000789947 */ /* 0x000fea0003800000 */
[----:B------:R-:W0:Y:S02]  /*0810*/  LDC.64 R4, c[0x0][0x380] ;  /* 0x0000e000ff047b82 */ /* 0x000e240000000a00 */
[----:B0-----:R-:W-:-:S05]  /*0820*/  IMAD.WIDE R2, R9, 0x4, R4 ;  /* 0x0000000409027825 */ /* 0x001fca00078e0204 */
[----:B------:R-:W2:Y:S04]  /*0830*/  LDG.E.CONSTANT R11, desc[UR6][R2.64] ;  /* 0x00000006020b7981 */ /* 0x000ea8000c1e9900 */
[----:B------:R-:W3:Y:S04]  /*0840*/  LDG.E.CONSTANT R13, desc[UR6][R2.64+0x400] ;  /* 0x00040006020d7981 */ /* 0x000ee8000c1e9900 */
[----:B------:R-:W4:Y:S01]  /*0850*/  LDG.E.CONSTANT R15, desc[UR6][R2.64+0x800] ;  /* 0x00080006020f7981 */ /* 0x000f22000c1e9900 */
[----:B------:R-:W-:-:S03]  /*0860*/  VIADD R19, R9, 0x400 ;  /* 0x0000040009137836 */ /* 0x000fc60000000000 */
[----:B------:R-:W4:Y:S01]  /*0870*/  LDG.E.CONSTANT R17, desc[UR6][R2.64+0xc00] ;  /* 0x000c000602117981 */ /* 0x000f22000c1e9900 */
[----:B------:R-:W-:-:S05]  /*0880*/  IMAD.WIDE R4, R19, 0x4, R4 ;  /* 0x0000000413047825 */ /* 0x000fca00078e0204 */
[----:B------:R-:W4:Y:S04]  /*0890*/  LDG.E.CONSTANT R19, desc[UR6][R4.64] ;  /* 0x0000000604137981 */ /* 0x000f28000c1e9900 */
[----:B------:R-:W4:Y:S04]  /*08a0*/  LDG.E.CONSTANT R21, desc[UR6][R4.64+0x400] ;  /* 0x0004000604157981 */ /* 0x000f28000c1e9900 */
[----:B------:R-:W4:Y:S04]  /*08b0*/  LDG.E.CONSTANT R23, desc[UR6][R4.64+0x800] ;  /* 0x0008000604177981 */ /* 0x000f28000c1e9900 */
[----:B------:R-:W4:Y:S01]  /*08c0*/  LDG.E.CONSTANT R25, desc[UR6][R4.64+0xc00] ;  /* 0x000c000604197981 */ /* 0x000f22000c1e9900 */
[----:B------:R-:W-:Y:S01]  /*08d0*/  VIADD R9, R9, 0x800 ;  /* 0x0000080009097836 */ /* 0x000fe20000000000 */
        /* <DEDUP_REMOVED lines=13> */
[----:B------:R-:W-:Y:S02]  /*09b0*/  FSEL R0, R23, R0, !P0 ;  /* 0x0000000017007208 */ /* 0x000fe40004000000 */
[----:B------:R-:W-:Y:S02]  /*09c0*/  PLOP3.LUT P0, PT, PT, PT, PT, 0x8, 0x80 ;  /* 0x000000000080781c */ /* 0x000fe40003f0e170 */
[----:B------:R-:W-:-:S04]  /*09d0*/  FSETP.GEU.AND P1, PT, R0, R25, PT ;  /* 0x000000190000720b */ /* 0x000fc80003f2e000 */
[----:B------:R-:W-:-:S09]  /*09e0*/  FSEL R0, R25, R0, !P1 ;  /* 0x0000000019007208 */ /* 0x000fd20004800000 */
.L_x_15:
[----:B------:R-:W-:Y:S05]  /*09f0*/  BSYNC.RECONVERGENT B2 ;  /* 0x0000000000027941 */ /* 0x000fea0003800200 */
.L_x_14:
[----:B------:R-:W-:-:S13]  /*0a00*/  ISETP.LT.OR P0, PT, R9, R20, P0 ;  /* 0x000000140900720c */ /* 0x000fda0000701670 */
[----:B------:R-:W-:Y:S05]  /*0a10*/  @!P0 BRA `(.L_x_7) ;  /* 0x0000000000388947 */ /* 0x000fea0003800000 */
[----:B------:R-:W0:Y:S02]  /*0a20*/  LDC.64 R2, c[0x0][0x380] ;  /* 0x0000e000ff027b82 */ /* 0x000e240000000a00 */
[----:B0-----:R-:W-:-:S05]  /*0a30*/  IMAD.WIDE R2, R9, 0x4, R2 ;  /* 0x0000000409027825 */ /* 0x001fca00078e0202 */
[----:B------:R-:W2:Y:S04]  /*0a40*/  LDG.E.CONSTANT R5, desc[UR6][R2.64] ;  /* 0x0000000602057981 */ /* 0x000ea8000c1e9900 */
[----:B------:R-:W3:Y:S04]  /*0a50*/  LDG.E.CONSTANT R9, desc[UR6][R2.64+0x400] ;  /* 0x0004000602097981 */ /* 0x000ee8000c1e9900 */
[----:B------:R-:W4:Y:S04]  /*0a60*/  LDG.E.CONSTANT R11, desc[UR6][R2.64+0x800] ;  /* 0x00080006020b7981 */ /* 0x000f28000c1e9900 */
[----:B------:R-:W4:Y:S01]  /*0a70*/  LDG.E.CONSTANT R13, desc[UR6][R2.64+0xc00] ;  /* 0x000c0006020d7981 */ /* 0x000f22000c1e9900 */
[----:B--2--5:R-:W-:-:S04]  /*0a80*/  FSETP.GEU.AND P0, PT, R0, R5, PT ;  /* 0x000000050000720b */ /* 0x024fc80003f0e000 */
[----:B------:R-:W-:-:S04]  /*0a90*/  FSEL R0, R5, R0, !P0 ;  /* 0x0000000005007208 */ /* 0x000fc80004000000 */
[----:B---3--:R-:W-:-:S04]  /*0aa0*/  FSETP.GEU.AND P0, PT, R0, R9, PT ;  /* 0x000000090000720b */ /* 0x008fc80003f0e000 */
[----:B------:R-:W-:-:S04]  /*0ab0*/  FSEL R0, R9, R0, !P0 ;  /* 0x0000000009007208 */ /* 0x000fc80004000000 */
[----:B----4-:R-:W-:-:S04]  /*0ac0*/  FSETP.GEU.AND P0, PT, R0, R11, PT ;  /* 0x0000000b0000720b */ /* 0x010fc80003f0e000 */
[----:B------:R-:W-:-:S04]  /*0ad0*/  FSEL R0, R11, R0, !P0 ;  /* 0x000000000b007208 */ /* 0x000fc80004000000 */
[----:B------:R-:W-:-:S04]  /*0ae0*/  FSETP.GEU.AND P0, PT, R0, R13, PT ;  /* 0x0000000d0000720b */ /* 0x000fc80003f0e000 */
[----:B------:R-:W-:-:S09]  /*0af0*/  FSEL R0, R13, R0, !P0 ;  /* 0x000000000d007208 */ /* 0x000fd20004000000 */
.L_x_7:
[----:B------:R-:W-:Y:S05]  /*0b00*/  BSYNC.RECONVERGENT B1 ;  /* 0x0000000000017941 */ /* 0x000fea0003800200 */
.L_x_6:
[----:B------:R-:W-:Y:S01]  /*0b10*/  ISETP.GE.AND P0, PT, R20, 0x100, PT ;  /* 0x000001001400780c */ /* 0x000fe20003f06270 */
[----:B-----5:R-:W-:-:S12]  /*0b20*/  IMAD.MOV.U32 R9, RZ, RZ, R0 ;  /* 0x000000ffff097224 */ /* 0x020fd800078e0000 */
[----:B------:R-:W-:Y:S05]  /*0b30*/  @!P0 BRA `(.L_x_16) ;  /* 0x0000000000dc8947 */ /* 0x000fea0003800000 */
[----:B------:R-:W1:Y:S01]  /*0b40*/  S2R R6, SR_LANEID ;  /* 0x0000000000067919 */ /* 0x000e620000000000 */
[----:B------:R-:W2:Y:S02]  /*0b50*/  SHFL.DOWN PT, R0, R9, 0x1, 0x1f ;  /* 0x08201f0009007f89 */ /* 0x000ea400000e0000 */
[C---:B--2---:R-:W-:Y:S02]  /*0b60*/  FSETP.GEU.AND P1, PT, R9.reuse, R0, PT ;  /* 0x000000000900720b */ /* 0x044fe40003f2e000 */
[----:B-1----:R-:W-:Y:S02]  /*0b70*/  ISETP.GT.AND P0, PT, R6, 0x1e, PT ;  /* 0x0000001e0600780c */ /* 0x002fe40003f04270 */
[----:B------:R-:W-:Y:S02]  /*0b80*/  FSEL R0, R0, R9, !P1 ;  /* 0x0000000900007208 */ /* 0x000fe40004800000 */
[----:B------:R-:W-:Y:S02]  /*0b90*/  ISETP.NE.AND P2, PT, R6, RZ, PT ;  /* 0x000000ff0600720c */ /* 0x000fe40003f45270 */
[----:B------:R-:W-:-:S02]  /*0ba0*/  FSEL R0, R9, R0, P0 ;  /* 0x0000000009007208 */ /* 0x000fc40000000000 */
[----:B------:R-:W-:-:S03]  /*0bb0*/  ISETP.GT.AND P0, PT, R6, 0x1d, PT ;  /* 0x0000001d0600780c */ /* 0x000fc60003f04270 */
[----:B0-----:R-:W0:Y:S06]  /*0bc0*/  SHFL.DOWN PT, R3, R0, 0x2, 0x1f ;  /* 0x08401f0000037f89 */ /* 0x001e2c00000e0000 */
[----:B------:R-:W1:Y:S01]  /*0bd0*/  @!P2 S2R R5, SR_CgaCtaId ;  /* 0x000000000005a919 */ /* 0x000e620000008800 */
[----:B------:R-:W-:Y:S02]  /*0be0*/  @!P2 MOV R4, 0x400 ;  /* 0x000004000004a802 */ /* 0x000fe40000000f00 */
[----:B------:R-:W-:-:S04]  /*0bf0*/  @!P2 SHF.R.U32.HI R2, RZ, 0x3, R7 ;  /* 0x00000003ff02a819 */ /* 0x000fc80000011607 */
[----:B------:R-:W-:Y:S02]  /*0c00*/  @!P2 LOP3.LUT R2, R2, 0x7c, RZ, 0xc0, !PT ;  /* 0x0000007c0202a812 */ /* 0x000fe400078ec0ff */
[----:B0-----:R-:W-:-:S04]  /*0c10*/  FSETP.GEU.AND P1, PT, R0, R3, PT ;  /* 0x000000030000720b */ /* 0x001fc80003f2e000 */
[----:B------:R-:W-:Y:S02]  /*0c20*/  @!P0 FSEL R0, R3, R0, !P1 ;  /* 0x0000000003008208 */ /* 0x000fe40004800000 */
[----:B------:R-:W-:-:S03]  /*0c30*/  ISETP.GT.AND P0, PT, R6, 0x1b, PT ;  /* 0x0000001b0600780c */ /* 0x000fc60003f04270 */
[----:B------:R-:W0:Y:S01]  /*0c40*/  SHFL.DOWN PT, R3, R0, 0x4, 0x1f ;  /* 0x08801f0000037f89 */ /* 0x000e2200000e0000 */
[----:B-1----:R-:W-:-:S05]  /*0c50*/  @!P2 LEA R5, R5, R4, 0x18 ;  /* 0x000000040505a211 */ /* 0x002fca00078ec0ff */
[----:B------:R-:W-:Y:S01]  /*0c60*/  @!P2 IMAD.IADD R2, R2, 0x1, R5 ;  /* 0x000000010202a824 */ /* 0x000fe200078e0205 */
[----:B0-----:R-:W-:-:S04]  /*0c70*/  FSETP.GEU.AND P1, PT, R0, R3, PT ;  /* 0x000000030000720b */ /* 0x001fc80003f2e000 */
[----:B------:R-:W-:Y:S02]  /*0c80*/  @!P0 FSEL R0, R3, R0, !P1 ;  /* 0x0000000003008208 */ /* 0x000fe40004800000 */
[----:B------:R-:W-:-:S03]  /*0c90*/  ISETP.GT.AND P0, PT, R6, 0x17, PT ;  /* 0x000000170600780c */ /* 0x000fc60003f04270 */
[----:B------:R-:W0:Y:S02]  /*0ca0*/  SHFL.DOWN PT, R3, R0, 0x8, 0x1f ;  /* 0x09001f0000037f89 */ /* 0x000e2400000e0000 */
[----:B0-----:R-:W-:-:S08]  /*0cb0*/  FSETP.GEU.AND P1, PT, R0, R3, PT ;  /* 0x000000030000720b */ /* 0x001fd00003f2e000 */
[----:B------:R-:W-:Y:S02]  /*0cc0*/  @!P0 FSEL R0, R3, R0, !P1 ;  /* 0x0000000003008208 */ /* 0x000fe40004800000 */
[----:B------:R-:W-:-:S03]  /*0cd0*/  ISETP.GT.AND P1, PT, R6, 0xf, PT ;  /* 0x0000000f0600780c */ /* 0x000fc60003f24270 */
[----:B------:R-:W0:Y:S02]  /*0ce0*/  SHFL.DOWN PT, R3, R0, 0x10, 0x1f ;  /* 0x0a001f0000037f89 */ /* 0x000e2400000e0000 */
[----:B0-----:R-:W-:-:S04]  /*0cf0*/  FSETP.GEU.AND P0, PT, R0, R3, PT ;  /* 0x000000030000720b */ /* 0x001fc80003f0e000 */
[----:B------:R-:W-:Y:S02]  /*0d00*/  FSEL R3, R3, R0, !P0 ;  /* 0x0000000003037208 */ /* 0x000fe40004000000 */
[----:B------:R-:W-:Y:S02]  /*0d10*/  ISETP.NE.AND P0, PT, R7, RZ, PT ;  /* 0x000000ff0700720c */ /* 0x000fe40003f05270 */
[----:B------:R-:W-:Y:S01]  /*0d20*/  FSEL R0, R0, R3, P1 ;  /* 0x0000000300007208 */ /* 0x000fe20000800000 */
[----:B------:R0:W-:Y:S01]  /*0d30*/  @!P2 STS [R2+0x8], R3 ;  /* 0x000008030200a388 */ /* 0x0001e20000000800 */
[----:B------:R-:W-:Y:S09]  /*0d40*/  BAR.SYNC.DEFER_BLOCKING 0x0 ;  /* 0x0000000000007b1d */ /* 0x000ff20000010000 */
[----:B0-----:R-:W-:Y:S05]  /*0d50*/  @P0 BRA `(.L_x_17) ;  /* 0x0000003c00e00947 */ /* 0x001fea0003800000 */
[----:B------:R-:W0:Y:S01]  /*0d60*/  S2UR UR5, SR_CgaCtaId ;  /* 0x00000000000579c3 */ /* 0x000e220000008800 */
[----:B------:R-:W-:Y:S02]  /*0d70*/  UMOV UR4, 0x400 ;  /* 0x0000040000047882 */ /* 0x000fe40000000000 */
[----:B0-----:R-:W-:-:S09]  /*0d80*/  ULEA UR4, UR5, UR4, 0x18 ;  /* 0x0000000405047291 */ /* 0x001fd2000f8ec0ff */
[----:B------:R-:W0:Y:S04]  /*0d90*/  LDS R3, [UR4+0xc] ;  /* 0x00000c04ff037984 */ /* 0x000e280008000800 */
[----:B------:R-:W1:Y:S04]  /*0da0*/  LDS.128 R4, [UR4+0x10] ;  /* 0x00001004ff047984 */ /* 0x000e680008000c00 */
[----:B------:R-:W2:Y:S01]  /*0db0*/  LDS.64 R8, [UR4+0x20] ;  /* 0x00002004ff087984 */ /* 0x000ea20008000a00 */
[----:B0-----:R-:W-:-:S04]  /*0dc0*/  FSETP.GEU.AND P1, PT, R0, R3, PT ;  /* 0x000000030000720b */ /* 0x001fc80003f2e000 */
[----:B------:R-:W-:-:S04]  /*0dd0*/  FSEL R3, R3, R0, !P1 ;  /* 0x0000000003037208 */ /* 0x000fc80004800000 */
[----:B-1----:R-:W-:-:S04]  /*0de0*/  FSETP.GEU.AND P1, PT, R3, R4, PT ;  /* 0x000000040300720b */ /* 0x002fc80003f2e000 */
[----:B------:R-:W-:-:S04]  /*0df0*/  FSEL R4, R4, R3, !P1 ;  /* 0x0000000304047208 */ /* 0x000fc80004800000 */
[----:B------:R-:W-:-:S04]  /*0e00*/  FSETP.GEU.AND P1, PT, R4, R5, PT ;  /* 0x000000050400720b */ /* 0x000fc80003f2e000 */
[----:B------:R-:W-:-:S04]  /*0e10*/  FSEL R5, R5, R4, !P1 ;  /* 0x0000000405057208 */ /* 0x000fc80004800000 */
[----:B------:R-:W-:-:S04]  /*0e20*/  FSETP.GEU.AND P1, PT, R5, R6, PT ;  /* 0x000000060500720b */ /* 0x000fc80003f2e000 */
[----:B------:R-:W-:-:S04]  /*0e30*/  FSEL R6, R6, R5, !P1 ;  /* 0x0000000506067208 */ /* 0x000fc80004800000 */
[----:B------:R-:W-:-:S04]  /*0e40*/  FSETP.GEU.AND P1, PT, R6, R7, PT ;  /* 0x000000070600720b */ /* 0x000fc80003f2e000 */
[----:B------:R-:W-:-:S04]  /*0e50*/  FSEL R7, R7, R6, !P1 ;  /* 0x0000000607077208 */ /* 0x000fc80004800000 */
[----:B--2---:R-:W-:-:S04]  /*0e60*/  FSETP.GEU.AND P1, PT, R7, R8, PT ;  /* 0x000000080700720b */ /* 0x004fc80003f2e000 */
[----:B------:R-:W-:-:S04]  /*0e70*/  FSEL R0, R8, R7, !P1 ;  /* 0x0000000708007208 */ /* 0x000fc80004800000 */
[----:B------:R-:W-:-:S04]  /*0e80*/  FSETP.GEU.AND P1, PT, R0, R9, PT ;  /* 0x000000090000720b */ /* 0x000fc80003f2e000 */
[----:B------:R-:W-:Y:S01]  /*0e90*/  FSEL R0, R9, R0, !P1 ;  /* 0x0000000009007208 */ /* 0x000fe20004800000 */
[----:B------:R-:W-:Y:S08]  /*0ea0*/  BRA `(.L_x_17) ;  /* 0x0000003c008c7947 */ /* 0x000ff00003800000 */
.L_x_16:
[----:B------:R-:W-:Y:S01]  /*0eb0*/  LOP3.LUT R0, R7, 0x3e0, RZ, 0xc0, !PT ;  /* 0x000003e007007812 */ /* 0x000fe200078ec0ff */
[----:B------:R-:W1:Y:S03]  /*0ec0*/  S2R R4, SR_LANEID ;  /* 0x0000000000047919 */ /* 0x000e660000000000 */
[----:B------:R-:W-:Y:S01]  /*0ed0*/  LOP3.LUT R5, RZ, R0, RZ, 0x33, !PT ;  /* 0x00000000ff057212 */ /* 0x000fe200078e33ff */
[----:B0-----:R-:W-:-:S04]  /*0ee0*/  VIADD R3, R0, 0x20 ;  /* 0x0000002000037836 */ /* 0x001fc80000000000 */
[----:B------:R-:W-:Y:S01]  /*0ef0*/  IMAD.IADD R5, R5, 0x1, R20 ;  /* 0x0000000105057824 */ /* 0x000fe200078e0214 */
[----:B------:R-:W-:-:S04]  /*0f00*/  ISETP.GT.AND P0, PT, R3, R20, PT ;  /* 0x000000140300720c */ /* 0x000fc80003f04270 */
[----:B------:R-:W-:-:S05]  /*0f10*/  SEL R5, R5, 0x1f, P0 ;  /* 0x0000001f05057807 */ /* 0x000fca0000000000 */
[----:B------:R-:W0:Y:S01]  /*0f20*/  SHFL.DOWN PT, R0, R9, 0x1, R5 ;  /* 0x0820000009007989 */ /* 0x000e2200000e0005 */
[C---:B-1----:R-:W-:Y:S01]  /*0f30*/  ISETP.GE.AND P0, PT, R4.reuse, R5, PT ;  /* 0x000000050400720c */ /* 0x042fe20003f06270 */
[----:B------:R-:W-:Y:S01]  /*0f40*/  VIADD R2, R4, 0x2 ;  /* 0x0000000204027836 */ /* 0x000fe20000000000 */
[----:B0-----:R-:W-:-:S11]  /*0f50*/  FSETP.GEU.AND P1, PT, R9, R0, PT ;  /* 0x000000000900720b */ /* 0x001fd60003f2e000 */
[----:B------:R-:W-:Y:S02]  /*0f60*/  @!P0 FSEL R9, R0, R9, !P1 ;  /* 0x0000000900098208 */ /* 0x000fe40004800000 */
[----:B------:R-:W-:Y:S01]  /*0f70*/  ISETP.GT.AND P0, PT, R2, R5, PT ;  /* 0x000000050200720c */ /* 0x000fe20003f04270 */
[----:B------:R-:W-:Y:S02]  /*0f80*/  VIADD R2, R4, 0x4 ;  /* 0x0000000404027836 */ /* 0x000fe40000000000 */
[----:B------:R-:W0:Y:S02]  /*0f90*/  SHFL.DOWN PT, R0, R9, 0x2, R5 ;  /* 0x0840000009007989 */ /* 0x000e2400000e0005 */
[----:B0-----:R-:W-:-:S08]  /*0fa0*/  FSETP.GEU.AND P1, PT, R9, R0, PT ;  /* 0x000000000900720b */ /* 0x001fd00003f2e000 */
[----:B------:R-:W-:Y:S02]  /*0fb0*/  @!P0 FSEL R9, R0, R9, !P1 ;  /* 0x0000000900098208 */ /* 0x000fe40004800000 */
[----:B------:R-:W-:Y:S01]  /*0fc0*/  ISETP.GT.AND P0, PT, R2, R5, PT ;  /* 0x000000050200720c */ /* 0x000fe20003f04270 */
[----:B------:R-:W-:Y:S02]  /*0fd0*/  VIADD R2, R4, 0x8 ;  /* 0x0000000804027836 */ /* 0x000fe40000000000 */
[----:B------:R-:W0:Y:S02]  /*0fe0*/  SHFL.DOWN PT, R0, R9, 0x4, R5 ;  /* 0x0880000009007989 */ /* 0x000e2400000e0005 */
[----:B0-----:R-:W-:-:S08]  /*0ff0*/  FSETP.GEU.AND P1, PT, R9, R0, PT ;  /* 0x000000000900720b */ /* 0x001fd00003f2e000 */
[----:B------:R-:W-:Y:S02]  /*1000*/  @!P0 FSEL R9, R0, R9, !P1 ;  /* 0x0000000900098208 */ /* 0x000fe40004800000 */
[----:B------:R-:W-:Y:S01]  /*1010*/  ISETP.GT.AND P1, PT, R2, R5, PT ;  /* 0x000000050200720c */ /* 0x000fe20003f24270 */
[C---:B------:R-:W-:Y:S01]  /*1020*/  VIADD R2, R4.reuse, 0x10 ;  /* 0x0000001004027836 */ /* 0x040fe20000000000 */
[----:B------:R-:W-:Y:S01]  /*1030*/  ISETP.NE.AND P0, PT, R4, RZ, PT ;  /* 0x000000ff0400720c */ /* 0x000fe20003f05270 */
[----:B------:R-:W0:-:S12]  /*1040*/  SHFL.DOWN PT, R0, R9, 0x8, R5 ;  /* 0x0900000009007989 */ /* 0x000e1800000e0005 */
[----:B------:R-:W1:Y:S01]  /*1050*/  @!P0 S2R R6, SR_CgaCtaId ;  /* 0x0000000000068919 */ /* 0x000e620000008800 */
[----:B------:R-:W-:Y:S02]  /*1060*/  @!P0 MOV R3, 0x400 ;  /* 0x0000040000038802 */ /* 0x000fe40000000f00 */
[----:B0-----:R-:W-:-:S04]  /*1070*/  FSETP.GEU.AND P2, PT, R9, R0, PT ;  /* 0x000000000900720b */ /* 0x001fc80003f4e000 */
[----:B------:R-:W-:Y:S02]  /*1080*/  @!P1 FSEL R9, R0, R9, !P2 ;  /* 0x0000000900099208 */ /* 0x000fe40005000000 */
[----:B------:R-:W-:Y:S02]  /*1090*/  ISETP.GT.AND P1, PT, R2, R5, PT ;  /* 0x000000050200720c */ /* 0x000fe40003f24270 */
[----:B------:R-:W-:Y:S01]  /*10a0*/  @!P0 SHF.R.U32.HI R2, RZ, 0x3, R7 ;  /* 0x00000003ff028819 */ /* 0x000fe20000011607 */
[----:B------:R-:W0:Y:S03]  /*10b0*/  SHFL.DOWN PT, R0, R9, 0x10, R5 ;  /* 0x0a00000009007989 */ /* 0x000e2600000e0005 */
[----:B------:R-:W-:Y:S02]  /*10c0*/  @!P0 LOP3.LUT R2, R2, 0x7c, RZ, 0xc0, !PT ;  /* 0x0000007c02028812 */ /* 0x000fe400078ec0ff */
[----:B-1----:R-:W-:-:S05]  /*10d0*/  @!P0 LEA R3, R6, R3, 0x18 ;  /* 0x0000000306038211 */ /* 0x002fca00078ec0ff */
[----:B------:R-:W-:Y:S01]  /*10e0*/  @!P0 IMAD.IADD R3, R2, 0x1, R3 ;  /* 0x0000000102038824 */ /* 0x000fe200078e0203 */
[----:B0-----:R-:W-:-:S04]  /*10f0*/  FSETP.GEU.AND P2, PT, R9, R0, PT ;  /* 0x000000000900720b */ /* 0x001fc80003f4e000 */
[----:B------:R-:W-:-:S05]  /*1100*/  @!P1 FSEL R9, R0, R9, !P2 ;  /* 0x0000000900099208 */ /* 0x000fca0005000000 */
[----:B------:R-:W-:-:S05]  /*1110*/  IMAD.MOV.U32 R0, RZ, RZ, R9 ;  /* 0x000000ffff007224 */ /* 0x000fca00078e0009 */
[----:B------:R0:W-:Y:S01]  /*1120*/  @!P0 STS [R3+0x8], R0 ;  /* 0x0000080003008388 */ /* 0x0001e20000000800 */
[----:B------:R-:W-:Y:S01]  /*1130*/  BAR.SYNC.DEFER_BLOCKING 0x0 ;  /* 0x0000000000007b1d */ /* 0x000fe20000010000 */
[----:B------:R-:W-:-:S13]  /*1140*/  ISETP.NE.AND P0, PT, R7, RZ, PT ;  /* 0x000000ff0700720c */ /* 0x000fda0003f05270 */
[----:B0-----:R-:W-:Y:S05]  /*1150*/  @P0 BRA `(.L_x_17) ;  /* 0x0000003800e00947 */ /* 0x001fea0003800000 */
[----:B------:R-:W0:Y:S01]  /*1160*/  S2UR UR5, SR_CgaCtaId ;  /* 0x00000000000579c3 */ /* 0x000e220000008800 */
[----:B------:R-:W-:Y:S01]  /*1170*/  UMOV UR4, 0x400 ;  /* 0x0000040000047882 */ /* 0x000fe20000000000 */
[C---:B------:R-:W-:Y:S02]  /*1180*/  ISETP.GT.AND P2, PT, R20.reuse, 0x20, PT ;  /* 0x000000201400780c */ /* 0x040fe40003f44270 */
[----:B------:R-:W-:Y:S01]  /*1190*/  ISETP.GT.AND P1, PT, R20, 0x40, PT ;  /* 0x000000401400780c */ /* 0x000fe20003f24270 */
[----:B0-----:R-:W-:-:S09]  /*11a0*/  ULEA UR4, UR5, UR4, 0x18 ;  /* 0x0000000405047291 */ /* 0x001fd2000f8ec0ff */
[----:B------:R-:W0:Y:S04]  /*11b0*/  LDS R3, [UR4+0xc] ;  /* 0x00000c04ff037984 */ /* 0x000e280008000800 */
[----:B------:R-:W1:Y:S04]  /*11c0*/  LDS.128 R4, [UR4+0x10] ;  /* 0x00001004ff047984 */ /* 0x000e680008000c00 */
[----:B------:R-:W2:Y:S01]  /*11d0*/  LDS.64 R8, [UR4+0x20] ;  /* 0x00002004ff087984 */ /* 0x000ea20008000a00 */
[----:B0-----:R-:W-:-:S04]  /*11e0*/  FSETP.GEU.AND P3, PT, R0, R3, PT ;  /* 0x000000030000720b */ /* 0x001fc80003f6e000 */
[----:B------:R-:W-:Y:S02]  /*11f0*/  @P2 FSEL R0, R3, R0, !P3 ;  /* 0x0000000003002208 */ /* 0x000fe40005800000 */
[----:B------:R-:W-:Y:S02]  /*1200*/  ISETP.GT.AND P2, PT, R20, 0x60, PT ;  /* 0x000000601400780c */ /* 0x000fe40003f44270 */
[----:B-1----:R-:W-:-:S04]  /*1210*/  FSETP.GEU.AND P3, PT, R0, R4, PT ;  /* 0x000000040000720b */ /* 0x002fc80003f6e000 */
[----:B------:R-:W-:Y:S02]  /*1220*/  @P1 FSEL R0, R4, R0, !P3 ;  /* 0x0000000004001208 */ /* 0x000fe40005800000 */
[----:B------:R-:W-:Y:S02]  /*1230*/  ISETP.GT.AND P1, PT, R20, 0x80, PT ;  /* 0x000000801400780c */ /* 0x000fe40003f24270 */
[----:B------:R-:W-:-:S04]  /*1240*/  FSETP.GEU.AND P3, PT, R0, R5, PT ;  /* 0x000000050000720b */ /* 0x000fc80003f6e000 */
        /* <DEDUP_REMOVED lines=8> */
[----:B--2---:R-:W-:-:S04]  /*12d0*/  FSETP.GEU.AND P3, PT, R0, R8, PT ;  /* 0x000000080000720b */ /* 0x004fc80003f6e000 */
[----:B------:R-:W-:-:S04]  /*12e0*/  @P1 FSEL R0, R8, R0, !P3 ;  /* 0x0000000008001208 */ /* 0x000fc80005800000 */
[----:B------:R-:W-:-:S04]  /*12f0*/  FSETP.GEU.AND P1, PT, R0, R9, PT ;  /* 0x000000090000720b */ /* 0x000fc80003f2e000 */
[----:B------:R-:W-:Y:S01]  /*1300*/  @P2 FSEL R0, R9, R0, !P1 ;  /* 0x0000000009002208 */ /* 0x000fe20004800000 */
[----:B------:R-:W-:Y:S08]  /*1310*/  BRA `(.L_x_17) ;  /* 0x0000003800707947 */ /* 0x000ff00003800000 */
.L_x_3:
[----:B------:R-:W0:Y:S01]  /*1320*/  S2R R0, SR_TID.X ;  /* 0x0000000000007919 */ /* 0x000e220000002100 */
[----:B------:R-:W1:Y:S01]  /*1330*/  LDC.64 R2, c[0x0][0x380] ;  /* 0x0000e000ff027b82 */ /* 0x000e620000000a00 */
[----:B0-----:R-:W-:-:S04]  /*1340*/  IMAD.SHL.U32 R5, R0, 0x4, RZ ;  /* 0x0000000400057824 */ /* 0x001fc800078e00ff */
[----:B-1----:R-:W-:-:S05]  /*1350*/  IMAD.WIDE.U32 R2, R5, 0x4, R2 ;  /* 0x0000000405027825 */ /* 0x002fca00078e0002 */
[----:B------:R-:W2:Y:S04]  /*1360*/  LDG.E.128.CONSTANT R4, desc[UR6][R2.64] ;  /* 0x0000000602047981 */ /* 0x000ea8000c1e9d00 */
[----:B------:R-:W3:Y:S04]  /*1370*/  LDG.E.128.CONSTANT R8, desc[UR6][R2.64+0x1000] ;  /* 0x0010000602087981 */ /* 0x000ee8000c1e9d00 */
[----:B------:R-:W4:Y:S04]  /*1380*/  LDG.E.128.CONSTANT R12, desc[UR6][R2.64+0x2000] ;  /* 0x00200006020c7981 */ /* 0x000f28000c1e9d00 */
[----:B------:R-:W5:Y:S01]  /*1390*/  LDG.E.128.CONSTANT R16, desc[UR6][R2.64+0x3000] ;  /* 0x0030000602107981 */ /* 0x000f62000c1e9d00 */
[----:B------:R-:W-:Y:S01]  /*13a0*/  IMAD.MOV.U32 R23, RZ, RZ, 0x1000 ;  /* 0x00001000ff177424 */ /* 0x000fe200078e00ff */
[----:B--2---:R-:W-:-:S02]  /*13b0*/  FSETP.GEU.AND P0, PT, R4, R5, PT ;  /* 0x000000050400720b */ /* 0x004fc40003f0e000 */
[----:B------:R-:W-:Y:S02]  /*13c0*/  FSETP.GEU.AND P1, PT, R6, R7, PT ;  /* 0x000000070600720b */ /* 0x000fe40003f2e000 */
[----:B---3--:R-:W-:Y:S02]  /*13d0*/  FSETP.GEU.AND P2, PT, R8, R9, PT ;  /* 0x000000090800720b */ /* 0x008fe40003f4e000 */
[----:B------:R-:W-:Y:S02]  /*13e0*/  FSETP.GEU.AND P3, PT, R10, R11, PT ;  /* 0x0000000b0a00720b */ /* 0x000fe40003f6e000 */
[----:B------:R-:W-:Y:S02]  /*13f0*/  FSEL R4, R5, R4, !P0 ;  /* 0x0000000405047208 */ /* 0x000fe40004000000 */
[----:B------:R-:W-:Y:S02]  /*1400*/  FSEL R7, R7, R6, !P1 ;  /* 0x0000000607077208 */ /* 0x000fe40004800000 */
[----:B------:R-:W-:-:S02]  /*1410*/  FSEL R8, R9, R8, !P2 ;  /* 0x0000000809087208 */ /* 0x000fc40005000000 */
[----:B------:R-:W-:Y:S02]  /*1420*/  FSEL R11, R11, R10, !P3 ;  /* 0x0000000a0b0b7208 */ /* 0x000fe40005800000 */
[----:B----4-:R-:W-:Y:S02]  /*1430*/  FSETP.GEU.AND P0, PT, R12, R13, PT ;  /* 0x0000000d0c00720b */ /* 0x010fe40003f0e000 */
[----:B------:R-:W-:Y:S02]  /*1440*/  FSETP.GEU.AND P1, PT, R14, R15, PT ;  /* 0x0000000f0e00720b */ /* 0x000fe40003f2e000 */
[----:B-----5:R-:W-:Y:S02]  /*1450*/  FSETP.GEU.AND P2, PT, R16, R17, PT ;  /* 0x000000111000720b */ /* 0x020fe40003f4e000 */
[----:B------:R-:W-:Y:S02]  /*1460*/  FSETP.GEU.AND P3, PT, R18, R19, PT ;  /* 0x000000131200720b */ /* 0x000fe40003f6e000 */
[----:B------:R-:W-:-:S02]  /*1470*/  FSEL R12, R13, R12, !P0 ;  /* 0x0000000c0d0c7208 */ /* 0x000fc40004000000 */
[----:B------:R-:W-:Y:S02]  /*1480*/  FSEL R15, R15, R14, !P1 ;  /* 0x0000000e0f0f7208 */ /* 0x000fe40004800000 */
[----:B------:R-:W-:Y:S02]  /*1490*/  FSEL R16, R17, R16, !P2 ;  /* 0x0000001011107208 */ /* 0x000fe40005000000 */
[----:B------:R-:W-:Y:S02]  /*14a0*/  FSEL R19, R19, R18, !P3 ;  /* 0x0000001213137208 */ /* 0x000fe40005800000 */
[----:B------:R-:W-:Y:S02]  /*14b0*/  FSETP.GEU.AND P2, PT, R12, R15, PT ;  /* 0x0000000f0c00720b */ /* 0x000fe40003f4e000 */
[----:B------:R-:W-:Y:S02]  /*14c0*/  FSETP.GEU.AND P3, PT, R16, R19, PT ;  /* 0x000000131000720b */ /* 0x000fe40003f6e000 */
[----:B------:R-:W-:-:S02]  /*14d0*/  FSETP.GEU.AND P1, PT, R8, R11, PT ;  /* 0x0000000b0800720b */ /* 0x000fc40003f2e000 */
[----:B------:R-:W-:Y:S02]  /*14e0*/  FSEL R12, R15, R12, !P2 ;  /* 0x0000000c0f0c7208 */ /* 0x000fe40005000000 */
[----:B------:R-:W-:Y:S02]  /*14f0*/  FSEL R19, R19, R16, !P3 ;  /* 0x0000001013137208 */ /* 0x000fe40005800000 */
[----:B------:R-:W-:Y:S02]  /*1500*/  FSEL R11, R11, R8, !P1 ;  /* 0x000000080b0b7208 */ /* 0x000fe40004800000 */
[----:B------:R-:W-:Y:S02]  /*1510*/  FSETP.GEU.AND P0, PT, R4, R7, PT ;  /* 0x000000070400720b */ /* 0x000fe40003f0e000 */
[----:B------:R-:W-:Y:S02]  /*1520*/  FSETP.GEU.AND P1, PT, R12, R19, PT ;  /* 0x000000130c00720b */ /* 0x000fe40003f2e000 */
[----:B------:R-:W-:-:S02]  /*1530*/  FSEL R4, R7, R4, !P0 ;  /* 0x0000000407047208 */ /* 0x000fc40004000000 */
[----:B------:R-:W-:Y:S02]  /*1540*/  FSEL R19, R19, R12, !P1 ;  /* 0x0000000c13137208 */ /* 0x000fe40004800000 */
[----:B------:R-:W-:Y:S02]  /*1550*/  ISETP.GE.U32.AND P1, PT, R20, 0x2000, PT ;  /* 0x000020001400780c */ /* 0x000fe40003f26070 */
[----:B------:R-:W-:-:S04]  /*1560*/  FSETP.GEU.AND P0, PT, R4, R11, PT ;  /* 0x0000000b0400720b */ /* 0x000fc80003f0e000 */
[----:B------:R-:W-:-:S04]  /*1570*/  FSEL R4, R11, R4, !P0 ;  /* 0x000000040b047208 */ /* 0x000fc80004000000 */
[----:B------:R-:W-:-:S04]  /*1580*/  FSETP.GEU.AND P0, PT, R4, R19, PT ;  /* 0x000000130400720b */ /* 0x000fc80003f0e000 */
[----:B------:R-:W-:Y:S01]  /*1590*/  FSEL R21, R19, R4, !P0 ;  /* 0x0000000413157208 */ /* 0x000fe20004000000 */
[----:B------:R-:W-:Y:S08]  /*15a0*/  @!P1 BRA `(.L_x_18) ;  /* 0x0000000000bc9947 */ /* 0x000ff00003800000 */
[----:B------:R-:W0:Y:S01]  /*15b0*/  LDC R24, c[0x0][0x390] ;  /* 0x0000e400ff187b82 */ /* 0x000e220000000800 */
[----:B------:R-:W-:Y:S02]  /*15c0*/  VIADD R22, R20, 0xfffff000 ;  /* 0xfffff00014167836 */ /* 0x000fe40000000000 */
[----:B------:R-:W-:-:S07]  /*15d0*/  IMAD.MOV.U32 R23, RZ, RZ, 0x1000 ;  /* 0x00001000ff177424 */ /* 0x000fce00078e00ff */
.L_x_20:
[----:B------:R-:W-:-:S05]  /*15e0*/  IMAD.WIDE R26, R23, 0x4, R2 ;  /* 0x00000004171a7825 */ /* 0x000fca00078e0202 */
[----:B------:R-:W2:Y:S04]  /*15f0*/  LDG.E.128.CONSTANT R8, desc[UR6][R26.64] ;  /* 0x000000061a087981 */ /* 0x000ea8000c1e9d00 */
[----:B------:R-:W3:Y:S04]  /*1600*/  LDG.E.128.CONSTANT R12, desc[UR6][R26.64+0x1000] ;  /* 0x001000061a0c7981 */ /* 0x000ee8000c1e9d00 */
[----:B------:R-:W4:Y:S04]  /*1610*/  LDG.E.128.CONSTANT R16, desc[UR6][R26.64+0x2000] ;  /* 0x002000061a107981 */ /* 0x000f28000c1e9d00 */
[----:B------:R-:W5:Y:S01]  /*1620*/  LDG.E.128.CONSTANT R4, desc[UR6][R26.64+0x3000] ;  /* 0x003000061a047981 */ /* 0x000f62000c1e9d00 */
[----:B0-----:R-:W-:Y:S01]  /*1630*/  IMAD.MOV.U32 R20, RZ, RZ, R24 ;  /* 0x000000ffff147224 */ /* 0x001fe200078e0018 */
        /* <DEDUP_REMOVED lines=14> */
[----:B------:R-:W-:Y:S01]  /*1720*/  FSEL R18, R4, R19, !P2 ;  /* 0x0000001304127208 */ /* 0x000fe20005000000 */
[----:B------:R-:W-:Y:S01]  /*1730*/  IMAD.IADD R4, R20, 0x1, -R23 ;  /* 0x0000000114047824 */ /* 0x000fe200078e0a17 */
[----:B------:R-:W-:Y:S02]  /*1740*/  FSEL R5, R6, R5, !P3 ;  /* 0x0000000506057208 */ /* 0x000fe40005800000 */
[----:B------:R-:W-:Y:S02]  /*1750*/  FSETP.GEU.AND P0, PT, R21, R8, PT ;  /* 0x000000081500720b */ /* 0x000fe40003f0e000 */
[----:B------:R-:W-:Y:S02]  /*1760*/  FSETP.GEU.AND P1, PT, R10, R13, PT ;  /* 0x0000000d0a00720b */ /* 0x000fe40003f2e000 */
[----:B------:R-:W-:-:S02]  /*1770*/  FSETP.GEU.AND P2, PT, R14, R17, PT ;  /* 0x000000110e00720b */ /* 0x000fc40003f4e000 */
[----:B------:R-:W-:Y:S02]  /*1780*/  FSETP.GEU.AND P3, PT, R18, R5, PT ;  /* 0x000000051200720b */ /* 0x000fe40003f6e000 */
[----:B------:R-:W-:Y:S02]  /*1790*/  FSEL R8, R8, R21, !P0 ;  /* 0x0000001508087208 */ /* 0x000fe40004000000 */
[----:B------:R-:W-:Y:S02]  /*17a0*/  FSEL R13, R13, R10, !P1 ;  /* 0x0000000a0d0d7208 */ /* 0x000fe40004800000 */
[----:B------:R-:W-:Y:S02]  /*17b0*/  FSEL R14, R17, R14, !P2 ;  /* 0x0000000e110e7208 */ /* 0x000fe40005000000 */
[----:B------:R-:W-:Y:S02]  /*17c0*/  FSEL R5, R5, R18, !P3 ;  /* 0x0000001205057208 */ /* 0x000fe40005800000 */
[----:B------:R-:W-:-:S02]  /*17d0*/  FSETP.GEU.AND P0, PT, R8, R13, PT ;  /* 0x0000000d0800720b */ /* 0x000fc40003f0e000 */
[----:B------:R-:W-:Y:S02]  /*17e0*/  FSETP.GEU.AND P1, PT, R14, R5, PT ;  /* 0x000000050e00720b */ /* 0x000fe40003f2e000 */
[----:B------:R-:W-:Y:S02]  /*17f0*/  FSEL R8, R13, R8, !P0 ;  /* 0x000000080d087208 */ /* 0x000fe40004000000 */
[----:B------:R-:W-:Y:S02]  /*1800*/  FSEL R5, R5, R14, !P1 ;  /* 0x0000000e05057208 */ /* 0x000fe40004800000 */
[----:B------:R-:W-:Y:S02]  /*1810*/  ISETP.GE.AND P1, PT, R4, 0x1000, PT ;  /* 0x000010000400780c */ /* 0x000fe40003f26270 */
[----:B------:R-:W-:-:S04]  /*1820*/  FSETP.GEU.AND P0, PT, R8, R5, PT ;  /* 0x000000050800720b */ /* 0x000fc80003f0e000 */
[----:B------:R-:W-:-:S04]  /*1830*/  FSEL R5, R5, R8, !P0 ;  /* 0x0000000805057208 */ /* 0x000fc80004000000 */
[----:B------:R-:W-:-:S04]  /*1840*/  FSETP.GEU.AND P0, PT, R5, R7, PT ;  /* 0x000000070500720b */ /* 0x000fc80003f0e000 */
[----:B------:R-:W-:Y:S01]  /*1850*/  FSEL R21, R7, R5, !P0 ;  /* 0x0000000507157208 */ /* 0x000fe20004000000 */
[----:B------:R-:W-:Y:S08]  /*1860*/  @!P1 BRA `(.L_x_19) ;  /* 0x00000008009c9947 */ /* 0x000ff00003800000 */
[----:B------:R-:W-:-:S05]  /*1870*/  VIADD R23, R23, 0x1000 ;  /* 0x0000100017177836 */ /* 0x000fca0000000000 */
[----:B------:R-:W-:-:S13]  /*1880*/  ISETP.GT.AND P0, PT, R23, R22, PT ;  /* 0x000000161700720c */ /* 0x000fda0003f04270 */
[----:B------:R-:W-:Y:S05]  /*1890*/  @!P0 BRA `(.L_x_20) ;  /* 0xfffffffc00508947 */ /* 0x000fea000383ffff */
.L_x_18:
[----:B------:R-:W-:-:S13]  /*18a0*/  ISETP.GE.AND P0, PT, R23, R20, PT ;  /* 0x000000141700720c */ /* 0x000fda0003f06270 */
[----:B------:R-:W-:Y:S05]  /*18b0*/  @P0 BRA `(.L_x_19) ;  /* 0x0000000800880947 */ /* 0x000fea0003800000 */
[----:B------:R-:W-:Y:S01]  /*18c0*/  IMAD.IADD R9, R20, 0x1, -R23 ;  /* 0x0000000114097824 */ /* 0x000fe200078e0a17 */
[----:B------:R-:W-:Y:S04]  /*18d0*/  BSSY.RECONVERGENT B1, `(.L_x_19) ;  /* 0x00000a0000017945 */ /* 0x000fe80003800200 */
[----:B------:R-:W-:-:S13]  /*18e0*/  ISETP.GE.AND P0, PT, R0, R9, PT ;  /* 0x000000090000720c */ /* 0x000fda0003f06270 */
[----:B------:R-:W-:Y:S05]  /*18f0*/  @P0 BRA `(.L_x_21) ;  /* 0x0000000800740947 */ /* 0x000fea0003800000 */
[----:B------:R-:W-:Y:S01]  /*1900*/  LOP3.LUT R2, RZ, R0, RZ, 0x33, !PT ;  /* 0x00000000ff027212 */ /* 0x000fe200078e33ff */
[----:B------:R-:W-:Y:S01]  /*1910*/  BSSY.RECONVERGENT B2, `(.L_x_22) ;  /* 0x0000016000027945 */ /* 0x000fe20003800200 */
[----:B------:R-:W-:Y:S02]  /*1920*/  IMAD.MOV.U32 R8, RZ, RZ, R0 ;  /* 0x000000ffff087224 */ /* 0x000fe400078e0000 */
[----:B------:R-:W-:-:S04]  /*1930*/  IADD3 R2, PT, PT, -R23, R20, R2 ;  /* 0x0000001417027210 */ /* 0x000fc80007ffe102 */
[C---:B------:R-:W-:Y:S02]  /*1940*/  LOP3.LUT R3, R2.reuse, 0x300, RZ, 0xc0, !PT ;  /* 0x0000030002037812 */ /* 0x040fe400078ec0ff */
[----:B------:R-:W-:Y:S02]  /*1950*/  ISETP.GE.U32.AND P2, PT, R2, 0x300, PT ;  /* 0x000003000200780c */ /* 0x000fe40003f46070 */
[----:B------:R-:W-:-:S13]  /*1960*/  ISETP.NE.AND P0, PT, R3, 0x300, PT ;  /* 0x000003000300780c */ /* 0x000fda0003f05270 */
[----:B------:R-:W-:Y:S05]  /*1970*/  @!P0 BRA `(.L_x_23) ;  /* 0x00000000003c8947 */ /* 0x000fea0003800000 */
[----:B------:R-:W0:Y:S01]  /*1980*/  LDC.64 R4, c[0x0][0x380] ;  /* 0x0000e000ff047b82 */ /* 0x000e220000000a00 */
[----:B------:R-:W-:Y:S01]  /*1990*/  LEA.HI R2, R2, 0x1, RZ, 0x18 ;  /* 0x0000000102027811 */ /* 0x000fe200078fc0ff */
[----:B------:R-:W-:Y:S02]  /*19a0*/  IMAD.IADD R7, R0, 0x1, R23 ;  /* 0x0000000100077824 */ /* 0x000fe400078e0217 */
[----:B------:R-:W-:Y:S01]  /*19b0*/  IMAD.MOV.U32 R8, RZ, RZ, R0 ;  /* 0x000000ffff087224 */ /* 0x000fe200078e0000 */
[----:B------:R-:W-:-:S05]  /*19c0*/  LOP3.LUT R2, R2, 0x3, RZ, 0xc0, !PT ;  /* 0x0000000302027812 */ /* 0x000fca00078ec0ff */
[----:B------:R-:W-:-:S07]  /*19d0*/  IMAD.MOV R6, RZ, RZ, -R2 ;  /* 0x000000ffff067224 */ /* 0x000fce00078e0a02 */
.L_x_24:
[----:B0-----:R-:W-:-:S06]  /*19e0*/  IMAD.WIDE.U32 R2, R7, 0x4, R4 ;  /* 0x0000000407027825 */ /* 0x001fcc00078e0004 */
[----:B------:R-:W2:Y:S01]  /*19f0*/  LDG.E.CONSTANT R2, desc[UR6][R2.64] ;  /* 0x0000000602027981 */ /* 0x000ea2000c1e9900 */
[----:B------:R-:W-:Y:S02]  /*1a00*/  VIADD R6, R6, 0x1 ;  /* 0x0000000106067836 */ /* 0x000fe40000000000 */
[----:B------:R-:W-:Y:S02]  /*1a10*/  VIADD R8, R8, 0x100 ;  /* 0x0000010008087836 */ /* 0x000fe40000000000 */
[----:B------:R-:W-:Y:S01]  /*1a20*/  VIADD R7, R7, 0x100 ;  /* 0x0000010007077836 */ /* 0x000fe20000000000 */
[----:B------:R-:W-:Y:S02]  /*1a30*/  ISETP.NE.AND P1, PT, R6, RZ, PT ;  /* 0x000000ff0600720c */ /* 0x000fe40003f25270 */
[----:B--2---:R-:W-:-:S04]  /*1a40*/  FSETP.GEU.AND P0, PT, R21, R2, PT ;  /* 0x000000021500720b */ /* 0x004fc80003f0e000 */
[----:B------:R-:W-:-:S07]  /*1a50*/  FSEL R21, R2, R21, !P0 ;  /* 0x0000001502157208 */ /* 0x000fce0004000000 */
[----:B------:R-:W-:Y:S05]  /*1a60*/  @P1 BRA `(.L_x_24) ;  /* 0xfffffffc00dc1947 */ /* 0x000fea000383ffff */
.L_x_23:
[----:B------:R-:W-:Y:S05]  /*1a70*/  BSYNC.RECONVERGENT B2 ;  /* 0x0000000000027941 */ /* 0x000fea0003800200 */
.L_x_22:
[----:B------:R-:W-:Y:S05]  /*1a80*/  @!P2 BRA `(.L_x_21) ;  /* 0x000000080010a947 */ /* 0x000fea0003800000 */
[----:B------:R-:W0:Y:S01]  /*1a90*/  LDCU.64 UR4, c[0x0][0x380] ;  /* 0x00007000ff0477ac */ /* 0x000e220008000a00 */
[----:B------:R-:W-:Y:S01]  /*1aa0*/  IMAD.IADD R5, R9, 0x1, -R8 ;  /* 0x0000000109057824 */ /* 0x000fe200078e0a08 */
[C---:B------:R-:W-:Y:S01]  /*1ab0*/  IADD3 R3, P0, PT, R8.reuse, R23, RZ ;  /* 0x0000001708037210 */ /* 0x040fe20007f1e0ff */
[----:B------:R-:W-:Y:S01]  /*1ac0*/  BSSY.RECONVERGENT B2, `(.L_x_25) ;  /* 0x000004a000027945 */ /* 0x000fe20003800200 */
[----:B------:R-:W-:Y:S02]  /*1ad0*/  IMAD.IADD R11, R8, 0x1, R23 ;  /* 0x00000001080b7824 */ /* 0x000fe400078e0217 */
[----:B------:R-:W-:Y:S01]  /*1ae0*/  ISETP.GT.AND P1, PT, R5, 0xc00, PT ;  /* 0x00000c000500780c */ /* 0x000fe20003f24270 */
[----:B------:R-:W-:Y:S01]  /*1af0*/  IMAD.X R4, RZ, RZ, RZ, P0 ;  /* 0x000000ffff047224 */ /* 0x000fe200000e06ff */
[----:B0-----:R-:W-:-:S04]  /*1b00*/  LEA R2, P0, R3, UR4, 0x2 ;  /* 0x0000000403027c11 */ /* 0x001fc8000f8010ff */
[----:B------:R-:W-:Y:S02]  /*1b10*/  LEA.HI.X R3, R3, UR5, R4, 0x2, P0 ;  /* 0x0000000503037c11 */ /* 0x000fe400080f1404 */
[----:B------:R-:W-:-:S05]  /*1b20*/  IADD3 R2, P0, PT, R2, 0x800, RZ ;  /* 0x0000080002027810 */ /* 0x000fca0007f1e0ff */
[----:B------:R-:W-:Y:S01]  /*1b30*/  IMAD.X R3, RZ, RZ, R3, P0 ;  /* 0x000000ffff037224 */ /* 0x000fe200000e0603 */
[----:B------:R-:W-:Y:S01]  /*1b40*/  PLOP3.LUT P0, PT, PT, PT, PT, 0x80, 0x8 ;  /* 0x000000000008781c */ /* 0x000fe20003f0f070 */
[----:B------:R-:W-:-:S12]  /*1b50*/  @!P1 BRA `(.L_x_26) ;  /* 0x0000000400009947 */ /* 0x000fd80003800000 */
[----:B------:R-:W-:Y:S01]  /*1b60*/  PLOP3.LUT P0, PT, PT, PT, PT, 0x8, 0x80 ;  /* 0x000000000080781c */ /* 0x000fe20003f0e170 */
[----:B------:R-:W-:-:S12]  /*1b70*/  VIADD R13, R9, 0xfffff400 ;  /* 0xfffff400090d7836 */ /* 0x000fd80000000000 */
.L_x_27:
[----:B------:R-:W0:Y:S01]  /*1b80*/  LDC.64 R4, c[0x0][0x380] ;  /* 0x0000e000ff047b82 */ /* 0x000e220000000a00 */
[----:B------:R-:W2:Y:S04]  /*1b90*/  LDG.E.CONSTANT R12, desc[UR6][R2.64+-0x400] ;  /* 0xfffc0006020c7981 */ /* 0x000ea8000c1e9900 */
[----:B------:R-:W3:Y:S01]  /*1ba0*/  LDG.E.CONSTANT R19, desc[UR6][R2.64] ;  /* 0x0000000602137981 */ /* 0x000ee2000c1e9900 */
[----:B------:R-:W-:-:S03]  /*1bb0*/  VIADD R25, R11, 0x400 ;  /* 0x000004000b197836 */ /* 0x000fc60000000000 */
[----:B------:R-:W4:Y:S04]  /*1bc0*/  LDG.E.CONSTANT R18, desc[UR6][R2.64+0x400] ;  /* 0x0004000602127981 */ /* 0x000f28000c1e9900 */
[----:B------:R-:W5:Y:S04]  /*1bd0*/  LDG.E.CONSTANT R16, desc[UR6][R2.64+0xc00] ;  /* 0x000c000602107981 */ /* 0x000f68000c1e9900 */
[----:B------:R-:W5:Y:S01]  /*1be0*/  LDG.E.CONSTANT R15, desc[UR6][R2.64+0x1000] ;  /* 0x00100006020f7981 */ /* 0x000f62000c1e9900 */
[----:B------:R-:W-:-:S03]  /*1bf0*/  VIADD R23, R11, 0x800 ;  /* 0x000008000b177836 */ /* 0x000fc60000000000 */
[----:B------:R-:W5:Y:S01]  /*1c00*/  LDG.E.CONSTANT R14, desc[UR6][R2.64+0x1400] ;  /* 0x00140006020e7981 */ /* 0x000f62000c1e9900 */
[----:B0-----:R-:W-:-:S03]  /*1c10*/  IMAD.WIDE.U32 R6, R11, 0x4, R4 ;  /* 0x000000040b067825 */ /* 0x001fc600078e0004 */
[----:B------:R-:W5:Y:S04]  /*1c20*/  LDG.E.CONSTANT R22, desc[UR6][R2.64+0x2000] ;  /* 0x0020000602167981 */ /* 0x000f68000c1e9900 */
[----:B------:R0:W2:Y:S01]  /*1c30*/  LDG.E.CONSTANT R10, desc[UR6][R6.64] ;  /* 0x00000006060a7981 */ /* 0x0000a2000c1e9900 */
[----:B------:R-:W-:-:S03]  /*1c40*/  IMAD.WIDE.U32 R24, R25, 0x4, R4 ;  /* 0x0000000419187825 */ /* 0x000fc600078e0004 */
[----:B------:R-:W5:Y:S04]  /*1c50*/  LDG.E.CONSTANT R20, desc[UR6][R2.64+0x2400] ;  /* 0x0024000602147981 */ /* 0x000f68000c1e9900 */
[----:B------:R-:W5:Y:S01]  /*1c60*/  LDG.E.CONSTANT R17, desc[UR6][R24.64] ;  /* 0x0000000618117981 */ /* 0x000f62000c1e9900 */
[----:B0-----:R-:W-:-:S03]  /*1c70*/  IMAD.WIDE.U32 R6, R23, 0x4, R4 ;  /* 0x0000000417067825 */ /* 0x001fc600078e0004 */
[----:B------:R-:W5:Y:S04]  /*1c80*/  LDG.E.CONSTANT R23, desc[UR6][R2.64+0x1c00] ;  /* 0x001c000602177981 */ /* 0x000f68000c1e9900 */
[----:B------:R-:W5:Y:S01]  /*1c90*/  LDG.E.CONSTANT R6, desc[UR6][R6.64] ;  /* 0x0000000606067981 */ /* 0x000f62000c1e9900 */
[----:B------:R-:W-:-:S03]  /*1ca0*/  VIADD R27, R11, 0xc00 ;  /* 0x00000c000b1b7836 */ /* 0x000fc60000000000 */
[----:B------:R-:W5:Y:S01]  /*1cb0*/  LDG.E.CONSTANT R26, desc[UR6][R2.64+0x2c00] ;  /* 0x002c0006021a7981 */ /* 0x000f62000c1e9900 */
[----:B------:R-:W-:-:S03]  /*1cc0*/  IMAD.WIDE.U32 R4, R27, 0x4, R4 ;  /* 0x000000041b047825 */ /* 0x000fc600078e0004 */
[----:B------:R-:W5:Y:S04]  /*1cd0*/  LDG.E.CONSTANT R25, desc[UR6][R2.64+0x3000] ;  /* 0x0030000602197981 */ /* 0x000f68000c1e9900 */
[----:B------:R-:W5:Y:S04]  /*1ce0*/  LDG.E.CONSTANT R4, desc[UR6][R4.64] ;  /* 0x0000000604047981 */ /* 0x000f68000c1e9900 */
[----:B------:R0:W5:Y:S01]  /*1cf0*/  LDG.E.CONSTANT R24, desc[UR6][R2.64+0x3400] ;  /* 0x0034000602187981 */ /* 0x000162000c1e9900 */
[----:B------:R-:W-:-:S05]  /*1d00*/  VIADD R8, R8, 0x1000 ;  /* 0x0000100008087836 */ /* 0x000fca0000000000 */
[----:B------:R-:W-:Y:S02]  /*1d10*/  ISETP.GE.AND P2, PT, R8, R13, PT ;  /* 0x0000000d0800720c */ /* 0x000fe40003f46270 */
[----:B0-----:R-:W-:Y:S01]  /*1d20*/  IADD3 R2, P3, PT, R2, 0x4000, RZ ;  /* 0x0000400002027810 */ /* 0x001fe20007f7e0ff */
[----:B------:R-:W-:-:S04]  /*1d30*/  VIADD R11, R11, 0x1000 ;  /* 0x000010000b0b7836 */ /* 0x000fc80000000000 */
[----:B------:R-:W-:Y:S01]  /*1d40*/  IMAD.X R3, RZ, RZ, R3, P3 ;  /* 0x000000ffff037224 */ /* 0x000fe200018e0603 */
[----:B--2---:R-:W-:-:S04]  /*1d50*/  FSETP.GEU.AND P1, PT, R21, R10, PT ;  /* 0x0000000a1500720b */ /* 0x004fc80003f2e000 */
[----:B------:R-:W-:-:S04]  /*1d60*/  FSEL R21, R10, R21, !P1 ;  /* 0x000000150a157208 */ /* 0x000fc80004800000 */
[----:B------:R-:W-:-:S04]  /*1d70*/  FSETP.GEU.AND P1, PT, R21, R12, PT ;  /* 0x0000000c1500720b */ /* 0x000fc80003f2e000 */
[----:B------:R-:W-:-:S04]  /*1d80*/  FSEL R12, R12, R21, !P1 ;  /* 0x000000150c0c7208 */ /* 0x000fc80004800000 */
[----:B---3--:R-:W-:-:S04]  /*1d90*/  FSETP.GEU.AND P1, PT, R12, R19, PT ;  /* 0x000000130c00720b */ /* 0x008fc80003f2e000 */
[----:B------:R-:W-:-:S04]  /*1da0*/  FSEL R19, R19, R12, !P1 ;  /* 0x0000000c13137208 */ /* 0x000fc80004800000 */
[----:B----4-:R-:W-:-:S04]  /*1db0*/  FSETP.GEU.AND P1, PT, R19, R18, PT ;  /* 0x000000121300720b */ /* 0x010fc80003f2e000 */
[----:B------:R-:W-:-:S04]  /*1dc0*/  FSEL R18, R18, R19, !P1 ;  /* 0x0000001312127208 */ /* 0x000fc80004800000 */
[----:B-----5:R-:W-:-:S04]  /*1dd0*/  FSETP.GEU.AND P1, PT, R18, R17, PT ;  /* 0x000000111200720b */ /* 0x020fc80003f2e000 */
        /* <DEDUP_REMOVED lines=24> */
.L_x_26:
[----:B------:R-:W-:Y:S05]  /*1f60*/  BSYNC.RECONVERGENT B2 ;  /* 0x0000000000027941 */ /* 0x000fea0003800200 */
.L_x_25:
[----:B------:R-:W-:Y:S01]  /*1f70*/  IMAD.IADD R4, R9, 0x1, -R8 ;  /* 0x0000000109047824 */ /* 0x000fe200078e0a08 */
[----:B------:R-:W-:Y:S04]  /*1f80*/  BSSY.RECONVERGENT B2, `(.L_x_28) ;  /* 0x0000024000027945 */ /* 0x000fe80003800200 */
[----:B------:R-:W-:-:S13]  /*1f90*/  ISETP.GT.AND P1, PT, R4, 0x400, PT ;  /* 0x000004000400780c */ /* 0x000fda0003f24270 */
[----:B------:R-:W-:Y:S05]  /*1fa0*/  @!P1 BRA `(.L_x_29) ;  /* 0x0000000000849947 */ /* 0x000fea0003800000 */
[----:B------:R-:W0:Y:S01]  /*1fb0*/  LDC.64 R6, c[0x0][0x380] ;  /* 0x0000e000ff067b82 */ /* 0x000e220000000a00 */
[----:B------:R-:W2:Y:S04]  /*1fc0*/  LDG.E.CONSTANT R13, desc[UR6][R2.64+-0x400] ;  /* 0xfffc0006020d7981 */ /* 0x000ea8000c1e9900 */
[----:B------:R-:W3:Y:S01]  /*1fd0*/  LDG.E.CONSTANT R15, desc[UR6][R2.64] ;  /* 0x00000006020f7981 */ /* 0x000ee2000c1e9900 */
[----:B------:R-:W-:-:S03]  /*1fe0*/  VIADD R19, R11, 0x400 ;  /* 0x000004000b137836 */ /* 0x000fc60000000000 */
[----:B------:R-:W4:Y:S04]  /*1ff0*/  LDG.E.CONSTANT R17, desc[UR6][R2.64+0x400] ;  /* 0x0004000602117981 */ /* 0x000f28000c1e9900 */
[----:B------:R-:W5:Y:S04]  /*2000*/  LDG.E.CONSTANT R23, desc[UR6][R2.64+0x1000] ;  /* 0x0010000602177981 */ /* 0x000f68000c1e9900 */
[----:B------:R-:W5:Y:S01]  /*2010*/  LDG.E.CONSTANT R25, desc[UR6][R2.64+0x1400] ;  /* 0x0014000602197981 */ /* 0x000f62000c1e9900 */
[----:B0-----:R-:W-:-:S06]  /*2020*/  IMAD.WIDE.U32 R4, R11, 0x4, R6 ;  /* 0x000000040b047825 */ /* 0x001fcc00078e0006 */
[----:B------:R-:W2:Y:S01]  /*2030*/  LDG.E.CONSTANT R4, desc[UR6][R4.64] ;  /* 0x0000000604047981 */ /* 0x000ea2000c1e9900 */
[----:B------:R-:W-:-:S03]  /*2040*/  IMAD.WIDE.U32 R6, R19, 0x4, R6 ;  /* 0x0000000413067825 */ /* 0x000fc600078e0006 */
[----:B------:R0:W5:Y:S04]  /*2050*/  LDG.E.CONSTANT R19, desc[UR6][R2.64+0xc00] ;  /* 0x000c000602137981 */ /* 0x000168000c1e9900 */
[----:B------:R-:W5:Y:S01]  /*2060*/  LDG.E.CONSTANT R7, desc[UR6][R6.64] ;  /* 0x0000000606077981 */ /* 0x000f62000c1e9900 */
[----:B------:R-:W-:Y:S01]  /*2070*/  VIADD R8, R8, 0x800 ;  /* 0x0000080008087836 */ /* 0x000fe20000000000 */
        /* <DEDUP_REMOVED lines=17> */
[----:B------:R-:W-:Y:S02]  /*2190*/  FSETP.GEU.AND P1, PT, R4, R25, PT ;  /* 0x000000190400720b */ /* 0x000fe40003f2e000 */
[----:B------:R-:W-:Y:S02]  /*21a0*/  PLOP3.LUT P0, PT, PT, PT, PT, 0x8, 0x80 ;  /* 0x000000000080781c */ /* 0x000fe40003f0e170 */
[----:B------:R-:W-:-:S11]  /*21b0*/  FSEL R21, R25, R4, !P1 ;  /* 0x0000000419157208 */ /* 0x000fd60004800000 */
.L_x_29:
[----:B------:R-:W-:Y:S05]  /*21c0*/  BSYNC.RECONVERGENT B2 ;  /* 0x0000000000027941 */ /* 0x000fea0003800200 */
.L_x_28:
[----:B------:R-:W-:-:S13]  /*21d0*/  ISETP.LT.OR P0, PT, R8, R9, P0 ;  /* 0x000000090800720c */ /* 0x000fda0000701670 */
[----:B------:R-:W-:Y:S05]  /*21e0*/  @!P0 BRA `(.L_x_21) ;  /* 0x0000000000388947 */ /* 0x000fea0003800000 */
[----:B------:R-:W0:Y:S01]  /*21f0*/  LDC.64 R4, c[0x0][0x380] ;  /* 0x0000e000ff047b82 */ /* 0x000e220000000a00 */
[----:B------:R-:W2:Y:S04]  /*2200*/  LDG.E.CONSTANT R6, desc[UR6][R2.64+-0x400] ;  /* 0xfffc000602067981 */ /* 0x000ea8000c1e9900 */
[----:B------:R-:W3:Y:S04]  /*2210*/  LDG.E.CONSTANT R7, desc[UR6][R2.64] ;  /* 0x0000000602077981 */ /* 0x000ee8000c1e9900 */
[----:B------:R-:W4:Y:S01]  /*2220*/  LDG.E.CONSTANT R9, desc[UR6][R2.64+0x400] ;  /* 0x0004000602097981 */ /* 0x000f22000c1e9900 */
[----:B0-----:R-:W-:-:S06]  /*2230*/  IMAD.WIDE.U32 R4, R11, 0x4, R4 ;  /* 0x000000040b047825 */ /* 0x001fcc00078e0004 */
[----:B------:R-:W5:Y:S02]  /*2240*/  LDG.E.CONSTANT R4, desc[UR6][R4.64] ;  /* 0x0000000604047981 */ /* 0x000f64000c1e9900 */
[----:B-----5:R-:W-:-:S04]  /*2250*/  FSETP.GEU.AND P0, PT, R21, R4, PT ;  /* 0x000000041500720b */ /* 0x020fc80003f0e000 */
[----:B------:R-:W-:-:S04]  /*2260*/  FSEL R21, R4, R21, !P0 ;  /* 0x0000001504157208 */ /* 0x000fc80004000000 */
[----:B--2---:R-:W-:-:S04]  /*2270*/  FSETP.GEU.AND P0, PT, R21, R6, PT ;  /* 0x000000061500720b */ /* 0x004fc80003f0e000 */
[----:B------:R-:W-:-:S04]  /*2280*/  FSEL R6, R6, R21, !P0 ;  /* 0x0000001506067208 */ /* 0x000fc80004000000 */
[----:B---3--:R-:W-:-:S04]  /*2290*/  FSETP.GEU.AND P0, PT, R6, R7, PT ;  /* 0x000000070600720b */ /* 0x008fc80003f0e000 */
[----:B------:R-:W-:-:S04]  /*22a0*/  FSEL R6, R7, R6, !P0 ;  /* 0x0000000607067208 */ /* 0x000fc80004000000 */
[----:B----4-:R-:W-:-:S04]  /*22b0*/  FSETP.GEU.AND P0, PT, R6, R9, PT ;  /* 0x000000090600720b */ /* 0x010fc80003f0e000 */
[----:B------:R-:W-:-:S09]  /*22c0*/  FSEL R21, R9, R6, !P0 ;  /* 0x0000000609157208 */ /* 0x000fd20004000000 */
.L_x_21:
[----:B------:R-:W-:Y:S05]  /*22d0*/  BSYNC.RECONVERGENT B1 ;  /* 0x0000000000017941 */ /* 0x000fea0003800200 */
.L_x_19:
[----:B------:R-:W0:Y:S01]  /*22e0*/  S2R R6, SR_LANEID ;  /* 0x0000000000067919 */ /* 0x000e220000000000 */
[----:B------:R-:W1:Y:S02]  /*22f0*/  SHFL.DOWN PT, R2, R21, 0x1, 0x1f ;  /* 0x08201f0015027f89 */ /* 0x000e6400000e0000 */
[----:B-1----:R-:W-:Y:S02]  /*2300*/  FSETP.GEU.AND P0, PT, R21, R2, PT ;  /* 0x000000021500720b */ /* 0x002fe40003f0e000 */
[C---:B0-----:R-:W-:Y:S02]  /*2310*/  ISETP.GT.AND P1, PT, R6.reuse, 0x1e, PT ;  /* 0x0000001e0600780c */ /* 0x041fe40003f24270 */
[----:B------:R-:W-:-:S11]  /*2320*/  ISETP.NE.AND P2, PT, R6, RZ, PT ;  /* 0x000000ff0600720c */ /* 0x000fd60003f45270 */
[----:B------:R-:W-:Y:S02]  /*2330*/  @!P1 FSEL R21, R2, R21, !P0 ;  /* 0x0000001502159208 */ /* 0x000fe40004000000 */
[----:B------:R-:W-:Y:S01]  /*2340*/  ISETP.GT.AND P1, PT, R6, 0x1d, PT ;  /* 0x0000001d0600780c */ /* 0x000fe20003f24270 */
[----:B------:R-:W0:Y:S01]  /*2350*/  @!P2 S2R R5, SR_CgaCtaId ;  /* 0x000000000005a919 */ /* 0x000e220000008800 */
[----:B------:R-:W-:Y:S02]  /*2360*/  @!P2 MOV R4, 0x400 ;  /* 0x000004000004a802 */ /* 0x000fe40000000f00 */
[----:B------:R-:W-:Y:S01]  /*2370*/  @!P2 SHF.R.U32.HI R3, RZ, 0x3, R0 ;  /* 0x00000003ff03a819 */ /* 0x000fe20000011600 */
[----:B------:R-:W1:Y:S03]  /*2380*/  SHFL.DOWN PT, R2, R21, 0x2, 0x1f ;  /* 0x08401f0015027f89 */ /* 0x000e6600000e0000 */
[----:B------:R-:W-:-:S02]  /*2390*/  @!P2 LOP3.LUT R3, R3, 0x7c, RZ, 0xc0, !PT ;  /* 0x0000007c0303a812 */ /* 0x000fc400078ec0ff */
[----:B-1----:R-:W-:-:S04]  /*23a0*/  FSETP.GEU.AND P0, PT, R21, R2, PT ;  /* 0x000000021500720b */ /* 0x002fc80003f0e000 */
[----:B------:R-:W-:Y:S02]  /*23b0*/  @!P1 FSEL R21, R2, R21, !P0 ;  /* 0x0000001502159208 */ /* 0x000fe40004000000 */
[----:B------:R-:W-:Y:S02]  /*23c0*/  ISETP.GT.AND P1, PT, R6, 0x1b, PT ;  /* 0x0000001b0600780c */ /* 0x000fe40003f24270 */
[----:B0-----:R-:W-:Y:S01]  /*23d0*/  @!P2 LEA R4, R5, R4, 0x18 ;  /* 0x000000040504a211 */ /* 0x001fe200078ec0ff */
[----:B------:R-:W0:Y:S04]  /*23e0*/  SHFL.DOWN PT, R2, R21, 0x4, 0x1f ;  /* 0x08801f0015027f89 */ /* 0x000e2800000e0000 */
[----:B------:R-:W-:Y:S01]  /*23f0*/  @!P2 IMAD.IADD R3, R3, 0x1, R4 ;  /* 0x000000010303a824 */ /* 0x000fe200078e0204 */
[----:B0-----:R-:W-:-:S05]  /*2400*/  FSETP.GEU.AND P0, PT, R21, R2, PT ;  /* 0x000000021500720b */ /* 0x001fca0003f0e000 */
        /* <DEDUP_REMOVED lines=35> */
.L_x_2:
        /* <DEDUP_REMOVED lines=12> */
.L_x_32:
[----:B------:R-:W-:Y:S05]  /*2700*/  BSYNC.RECONVERGENT B1 ;  /* 0x0000000000017941 */ /* 0x000fea0003800200 */
.L_x_31:
        /* <DEDUP_REMOVED lines=16> */
.L_x_37:
        /* <DEDUP_REMOVED lines=10> */
.L_x_36:
[----:B------:R-:W-:Y:S05]  /*28b0*/  BSYNC.RECONVERGENT B2 ;  /* 0x0000000000027941 */ /* 0x000fea0003800200 */
.L_x_35:
        /* <DEDUP_REMOVED lines=8> */
.L_x_40:
        /* <DEDUP_REMOVED lines=59> */
.L_x_39:
[----:B------:R-:W-:Y:S05]  /*2cf0*/  BSYNC.RECONVERGENT B2 ;  /* 0x0000000000027941 */ /* 0x000fea0003800200 */
.L_x_38:
        /* <DEDUP_REMOVED lines=34> */
.L_x_42:
[----:B------:R-:W-:Y:S05]  /*2f20*/  BSYNC.RECONVERGENT B2 ;  /* 0x0000000000027941 */ /* 0x000fea0003800200 */
.L_x_41:
        /* <DEDUP_REMOVED lines=16> */
.L_x_34:
[----:B------:R-:W-:Y:S05]  /*3030*/  BSYNC.RECONVERGENT B1 ;  /* 0x0000000000017941 */ /* 0x000fea0003800200 */
.L_x_33:
        /* <DEDUP_REMOVED lines=58> */
.L_x_43:
[----:B------:R-:W-:Y:S01]  /*33e0*/  LOP3.LUT R0, R7, 0x3e0, RZ, 0xc0, !PT ;  /* 0x000003e007007812 */ /* 0x000fe200078ec0ff */
[----:B0-----:R-:W0:Y:S03]  /*33f0*/  S2R R2, SR_LANEID ;  /* 0x0000000000027919 */ /* 0x001e260000000000 */
[----:B------:R-:W-:Y:S01]  /*3400*/  LOP3.LUT R9, RZ, R0, RZ, 0x33, !PT ;  /* 0x00000000ff097212 */ /* 0x000fe200078e33ff */
[----:B------:R-:W-:-:S04]  /*3410*/  VIADD R3, R0, 0x20 ;  /* 0x0000002000037836 */ /* 0x000fc80000000000 */
[----:B------:R-:W-:Y:S01]  /*3420*/  IMAD.IADD R9, R9, 0x1, R20 ;  /* 0x0000000109097824 */ /* 0x000fe200078e0214 */
[----:B------:R-:W-:-:S04]  /*3430*/  ISETP.GT.AND P0, PT, R3, R20, PT ;  /* 0x000000140300720c */ /* 0x000fc80003f04270 */
[----:B------:R-:W-:-:S05]  /*3440*/  SEL R4, R9, 0x1f, P0 ;  /* 0x0000001f09047807 */ /* 0x000fca0000000000 */
[----:B------:R-:W1:Y:S01]  /*3450*/  SHFL.DOWN PT, R0, R5, 0x1, R4 ;  /* 0x0820000005007989 */ /* 0x000e6200000e0004 */
[C---:B0-----:R-:W-:Y:S01]  /*3460*/  ISETP.GE.AND P1, PT, R2.reuse, R4, PT ;  /* 0x000000040200720c */ /* 0x041fe20003f26270 */
[----:B------:R-:W-:Y:S01]  /*3470*/  VIADD R3, R2, 0x2 ;  /* 0x0000000202037836 */ /* 0x000fe20000000000 */
[----:B-1----:R-:W-:-:S11]  /*3480*/  FSETP.GEU.AND P0, PT, R5, R0, PT ;  /* 0x000000000500720b */ /* 0x002fd60003f0e000 */
[----:B------:R-:W-:Y:S02]  /*3490*/  @!P1 FSEL R5, R0, R5, !P0 ;  /* 0x0000000500059208 */ /* 0x000fe40004000000 */
[----:B------:R-:W-:Y:S01]  /*34a0*/  ISETP.GT.AND P1, PT, R3, R4, PT ;  /* 0x000000040300720c */ /* 0x000fe20003f24270 */
[----:B------:R-:W-:Y:S02]  /*34b0*/  VIADD R3, R2, 0x4 ;  /* 0x0000000402037836 */ /* 0x000fe40000000000 */
[----:B------:R-:W0:Y:S02]  /*34c0*/  SHFL.DOWN PT, R0, R5, 0x2, R4 ;  /* 0x0840000005007989 */ /* 0x000e2400000e0004 */
[----:B0-----:R-:W-:-:S08]  /*34d0*/  FSETP.GEU.AND P0, PT, R5, R0, PT ;  /* 0x000000000500720b */ /* 0x001fd00003f0e000 */
[----:B------:R-:W-:Y:S02]  /*34e0*/  @!P1 FSEL R5, R0, R5, !P0 ;  /* 0x0000000500059208 */ /* 0x000fe40004000000 */
[-C--:B------:R-:W-:Y:S01]  /*34f0*/  ISETP.GT.AND P1, PT, R3, R4.reuse, PT ;  /* 0x000000040300720c */ /* 0x080fe20003f24270 */
[C---:B------:R-:W-:Y:S02]  /*3500*/  VIADD R3, R2.reuse, 0x8 ;  /* 0x0000000802037836 */ /* 0x040fe40000000000 */
[----:B------:R-:W0:Y:S03]  /*3510*/  SHFL.DOWN PT, R0, R5, 0x4, R4 ;  /* 0x0880000005007989 */ /* 0x000e2600000e0004 */
[----:B------:R-:W-:Y:S01]  /*3520*/  ISETP.GT.AND P2, PT, R3, R4, PT ;  /* 0x000000040300720c */ /* 0x000fe20003f44270 */
[----:B------:R-:W-:Y:S01]  /*3530*/  VIADD R3, R2, 0x10 ;  /* 0x0000001002037836 */ /* 0x000fe20000000000 */
[----:B0-----:R-:W-:-:S05]  /*3540*/  FSETP.GEU.AND P0, PT, R5, R0, PT ;  /* 0x000000000500720b */ /* 0x001fca0003f0e000 */
[----:B------:R-:W-:Y:S02]  /*3550*/  @!P1 FSEL R5, R0, R5, !P0 ;  /* 0x0000000500059208 */ /* 0x000fe40004000000 */
[----:B------:R-:W-:-:S03]  /*3560*/  ISETP.NE.AND P0, PT, R2, RZ, PT ;  /* 0x000000ff0200720c */ /* 0x000fc60003f05270 */
[----:B------:R-:W0:Y:S10]  /*3570*/  SHFL.DOWN PT, R0, R5, 0x8, R4 ;  /* 0x0900000005007989 */ /* 0x000e3400000e0004 */
[----:B------:R-:W1:Y:S01]  /*3580*/  @!P0 S2R R6, SR_CgaCtaId ;  /* 0x0000000000068919 */ /* 0x000e620000008800 */
[----:B------:R-:W-:-:S04]  /*3590*/  @!P0 SHF.R.U32.HI R2, RZ, 0x3, R7 ;  /* 0x00000003ff028819 */ /* 0x000fc80000011607 */
[----:B------:R-:W-:Y:S02]  /*35a0*/  @!P0 LOP3.LUT R2, R2, 0x7c, RZ, 0xc0, !PT ;  /* 0x0000007c02028812 */ /* 0x000fe400078ec0ff */
[----:B0-----:R-:W-:-:S04]  /*35b0*/  FSETP.GEU.AND P1, PT, R5, R0, PT ;  /* 0x000000000500720b */ /* 0x001fc80003f2e000 */
[----:B------:R-:W-:Y:S02]  /*35c0*/  @!P2 FSEL R5, R0, R5, !P1 ;  /* 0x000000050005a208 */ /* 0x000fe40004800000 */
[----:B------:R-:W-:Y:S02]  /*35d0*/  ISETP.GT.AND P2, PT, R3, R4, PT ;  /* 0x000000040300720c */ /* 0x000fe40003f44270 */
[----:B------:R-:W-:Y:S01]  /*35e0*/  @!P0 MOV R3, 0x400 ;  /* 0x0000040000038802 */ /* 0x000fe20000000f00 */
[----:B------:R-:W0:Y:S03]  /*35f0*/  SHFL.DOWN PT, R0, R5, 0x10, R4 ;  /* 0x0a00000005007989 */ /* 0x000e2600000e0004 */
        /* <DEDUP_REMOVED lines=37> */
.L_x_30:
[----:B------:R-:W0:Y:S01]  /*3850*/  S2R R8, SR_TID.X ;  /* 0x0000000000087919 */ /* 0x000e220000002100 */
[----:B------:R-:W0:Y:S02]  /*3860*/  LDC.64 R2, c[0x0][0x380] ;  /* 0x0000e000ff027b82 */ /* 0x000e240000000a00 */
[----:B0-----:R-:W-:-:S05]  /*3870*/  IMAD.WIDE.U32 R2, R8, 0x4, R2 ;  /* 0x0000000408027825 */ /* 0x001fca00078e0002 */
[----:B------:R-:W2:Y:S04]  /*3880*/  LDG.E.CONSTANT R19, desc[UR6][R2.64] ;  /* 0x0000000602137981 */ /* 0x000ea8000c1e9900 */
[----:B------:R-:W2:Y:S04]  /*3890*/  LDG.E.CONSTANT R0, desc[UR6][R2.64+0x400] ;  /* 0x0004000602007981 */ /* 0x000ea8000c1e9900 */
[----:B------:R-:W3:Y:S04]  /*38a0*/  LDG.E.CONSTANT R4, desc[UR6][R2.64+0x800] ;  /* 0x0008000602047981 */ /* 0x000ee8000c1e9900 */
[----:B------:R-:W3:Y:S04]  /*38b0*/  LDG.E.CONSTANT R5, desc[UR6][R2.64+0xc00] ;  /* 0x000c000602057981 */ /* 0x000ee8000c1e9900 */
[----:B------:R-:W4:Y:S04]  /*38c0*/  LDG.E.CONSTANT R6, desc[UR6][R2.64+0x1000] ;  /* 0x0010000602067981 */ /* 0x000f28000c1e9900 */
[----:B------:R-:W4:Y:S04]  /*38d0*/  LDG.E.CONSTANT R7, desc[UR6][R2.64+0x1400] ;  /* 0x0014000602077981 */ /* 0x000f28000c1e9900 */
[----:B------:R-:W5:Y:S04]  /*38e0*/  LDG.E.CONSTANT R9, desc[UR6][R2.64+0x1800] ;  /* 0x0018000602097981 */ /* 0x000f68000c1e9900 */
        /* <DEDUP_REMOVED lines=8> */
[----:B------:R-:W5:Y:S01]  /*3970*/  LDG.E.CONSTANT R18, desc[UR6][R2.64+0x3c00] ;  /* 0x003c000602127981 */ /* 0x000f62000c1e9900 */
[----:B--2---:R-:W-:-:S04]  /*3980*/  FSETP.GEU.AND P0, PT, R19, R0, PT ;  /* 0x000000001300720b */ /* 0x004fc80003f0e000 */
[----:B------:R-:W-:Y:S02]  /*3990*/  FSEL R0, R0, R19, !P0 ;  /* 0x0000001300007208 */ /* 0x000fe40004000000 */
[----:B---3--:R-:W-:-:S04]  /*39a0*/  FSETP.GEU.AND P1, PT, R4, R5, PT ;  /* 0x000000050400720b */ /* 0x008fc80003f2e000 */
[----:B------:R-:W-:Y:S02]  /*39b0*/  FSEL R5, R5, R4, !P1 ;  /* 0x0000000405057208 */ /* 0x000fe40004800000 */
[----:B----4-:R-:W-:-:S04]  /*39c0*/  FSETP.GEU.AND P2, PT, R6, R7, PT ;  /* 0x000000070600720b */ /* 0x010fc80003f4e000 */
[----:B------:R-:W-:Y:S02]  /*39d0*/  FSEL R6, R7, R6, !P2 ;  /* 0x0000000607067208 */ /* 0x000fe40005000000 */
[----:B-----5:R-:W-:-:S04]  /*39e0*/  FSETP.GEU.AND P3, PT, R9, R10, PT ;  /* 0x0000000a0900720b */ /* 0x020fc80003f6e000 */
[----:B------:R-:W-:Y:S02]  /*39f0*/  FSEL R9, R10, R9, !P3 ;  /* 0x000000090a097208 */ /* 0x000fe40005800000 */
[----:B------:R-:W-:-:S04]  /*3a00*/  FSETP.GEU.AND P0, PT, R11, R12, PT ;  /* 0x0000000c0b00720b */ /* 0x000fc80003f0e000 */
[----:B------:R-:W-:Y:S02]  /*3a10*/  FSEL R11, R12, R11, !P0 ;  /* 0x0000000b0c0b7208 */ /* 0x000fe40004000000 */
[----:B------:R-:W-:Y:S02]  /*3a20*/  FSETP.GEU.AND P0, PT, R0, R5, PT ;  /* 0x000000050000720b */ /* 0x000fe40003f0e000 */
[----:B------:R-:W-:Y:S02]  /*3a30*/  FSETP.GEU.AND P1, PT, R13, R14, PT ;  /* 0x0000000e0d00720b */ /* 0x000fe40003f2e000 */
[----:B------:R-:W-:Y:S02]  /*3a40*/  FSEL R0, R5, R0, !P0 ;  /* 0x0000000005007208 */ /* 0x000fe40004000000 */
[----:B------:R-:W-:Y:S02]  /*3a50*/  FSEL R14, R14, R13, !P1 ;  /* 0x0000000d0e0e7208 */ /* 0x000fe40004800000 */
[----:B------:R-:W-:-:S02]  /*3a60*/  FSETP.GEU.AND P1, PT, R6, R9, PT ;  /* 0x000000090600720b */ /* 0x000fc40003f2e000 */
[----:B------:R-:W-:Y:S02]  /*3a70*/  FSETP.GEU.AND P2, PT, R15, R16, PT ;  /* 0x000000100f00720b */ /* 0x000fe40003f4e000 */
[----:B------:R-:W-:Y:S02]  /*3a80*/  FSEL R9, R9, R6, !P1 ;  /* 0x0000000609097208 */ /* 0x000fe40004800000 */
[----:B------:R-:W-:Y:S02]  /*3a90*/  FSEL R15, R16, R15, !P2 ;  /* 0x0000000f100f7208 */ /* 0x000fe40005000000 */
[----:B------:R-:W-:Y:S02]  /*3aa0*/  FSETP.GEU.AND P2, PT, R11, R14, PT ;  /* 0x0000000e0b00720b */ /* 0x000fe40003f4e000 */
[----:B------:R-:W-:Y:S02]  /*3ab0*/  FSETP.GEU.AND P3, PT, R17, R18, PT ;  /* 0x000000121100720b */ /* 0x000fe40003f6e000 */
[----:B------:R-:W-:-:S02]  /*3ac0*/  FSEL R11, R14, R11, !P2 ;  /* 0x0000000b0e0b7208 */ /* 0x000fc40005000000 */
[----:B------:R-:W-:Y:S02]  /*3ad0*/  FSEL R18, R18, R17, !P3 ;  /* 0x0000001112127208 */ /* 0x000fe40005800000 */
[----:B------:R-:W-:Y:S02]  /*3ae0*/  FSETP.GEU.AND P0, PT, R0, R9, PT ;  /* 0x000000090000720b */ /* 0x000fe40003f0e000 */
[----:B------:R-:W-:Y:S02]  /*3af0*/  FSETP.GEU.AND P3, PT, R15, R18, PT ;  /* 0x000000120f00720b */ /* 0x000fe40003f6e000 */
[----:B------:R-:W-:Y:S02]  /*3b00*/  FSEL R0, R9, R0, !P0 ;  /* 0x0000000009007208 */ /* 0x000fe40004000000 */
[----:B------:R-:W-:-:S04]  /*3b10*/  FSEL R18, R18, R15, !P3 ;  /* 0x0000000f12127208 */ /* 0x000fc80005800000 */
[----:B------:R-:W-:-:S04]  /*3b20*/  FSETP.GEU.AND P1, PT, R11, R18, PT ;  /* 0x000000120b00720b */ /* 0x000fc80003f2e000 */
[----:B------:R-:W-:Y:S01]  /*3b30*/  FSEL R5, R18, R11, !P1 ;  /* 0x0000000b12057208 */ /* 0x000fe20004800000 */
[----:B------:R-:W-:Y:S01]  /*3b40*/  IMAD.MOV.U32 R11, RZ, RZ, 0x1000 ;  /* 0x00001000ff0b7424 */ /* 0x000fe200078e00ff */
[----:B------:R-:W-:Y:S02]  /*3b50*/  ISETP.GE.U32.AND P1, PT, R20, 0x2000, PT ;  /* 0x000020001400780c */ /* 0x000fe40003f26070 */
[----:B------:R-:W-:-:S04]  /*3b60*/  FSETP.GEU.AND P0, PT, R0, R5, PT ;  /* 0x000000050000720b */ /* 0x000fc80003f0e000 */
[----:B------:R-:W-:-:S07]  /*3b70*/  FSEL R0, R5, R0, !P0 ;  /* 0x0000000005007208 */ /* 0x000fce0004000000 */
[----:B------:R-:W-:Y:S05]  /*3b80*/  @!P1 BRA `(.L_x_44) ;  /* 0x0000000000ec9947 */ /* 0x000fea0003800000 */
[----:B------:R-:W0:Y:S01]  /*3b90*/  LDC R7, c[0x0][0x390] ;  /* 0x0000e400ff077b82 */ /* 0x000e220000000800 */
[----:B------:R-:W-:Y:S02]  /*3ba0*/  VIADD R6, R20, 0xfffff000 ;  /* 0xfffff00014067836 */ /* 0x000fe40000000000 */
[----:B------:R-:W-:-:S07]  /*3bb0*/  IMAD.MOV.U32 R11, RZ, RZ, 0x1000 ;  /* 0x00001000ff0b7424 */ /* 0x000fce00078e00ff */
.L_x_46:
[----:B------:R-:W-:-:S05]  /*3bc0*/  IMAD.WIDE R4, R11, 0x4, R2 ;  /* 0x000000040b047825 */ /* 0x000fca00078e0202 */
        /* <DEDUP_REMOVED lines=15> */
[----:B------:R1:W5:Y:S01]  /*3cc0*/  LDG.E.CONSTANT R16, desc[UR6][R4.64+0x3c00] ;  /* 0x003c000604107981 */ /* 0x000362000c1e9900 */
        /* <DEDUP_REMOVED lines=16> */
[----:B------:R-:W-:Y:S01]  /*3dd0*/  FSEL R23, R23, R20, !P1 ;  /* 0x0000001417177208 */ /* 0x000fe20004800000 */
[----:B0-----:R-:W-:Y:S01]  /*3de0*/  IMAD.MOV.U32 R20, RZ, RZ, R7 ;  /* 0x000000ffff147224 */ /* 0x001fe200078e0007 */
[----:B------:R-:W-:Y:S02]  /*3df0*/  FSEL R10, R13, R10, !P2 ;  /* 0x0000000a0d0a7208 */ /* 0x000fe40005000000 */
[----:B------:R-:W-:Y:S01]  /*3e00*/  FSETP.GEU.AND P2, PT, R24, R15, PT ;  /* 0x0000000f1800720b */ /* 0x000fe20003f4e000 */
[----:B-1----:R-:W-:Y:S01]  /*3e10*/  IMAD.IADD R4, R20, 0x1, -R11 ;  /* 0x0000000114047824 */ /* 0x002fe200078e0a0b */
        /* <DEDUP_REMOVED lines=18> */
.L_x_44:
        /* <DEDUP_REMOVED lines=20> */
.L_x_50:
        /* <DEDUP_REMOVED lines=9> */
.L_x_49:
[----:B------:R-:W-:Y:S05]  /*4110*/  BSYNC.RECONVERGENT B2 ;  /* 0x0000000000027941 */ /* 0x000fea0003800200 */
.L_x_48:
        /* <DEDUP_REMOVED lines=16> */
.L_x_53:
        /* <DEDUP_REMOVED lines=62> */
.L_x_52:
[----:B------:R-:W-:Y:S05]  /*4600*/  BSYNC.RECONVERGENT B2 ;  /* 0x0000000000027941 */ /* 0x000fea0003800200 */
.L_x_51:
        /* <DEDUP_REMOVED lines=37> */
.L_x_55:
[----:B------:R-:W-:Y:S05]  /*4860*/  BSYNC.RECONVERGENT B2 ;  /* 0x0000000000027941 */ /* 0x000fea0003800200 */
.L_x_54:
[----:B------:R-:W-:-:S13]  /*4870*/  ISETP.LT.OR P0, PT, R10, R9, P0 ;  /* 0x000000090a00720c */ /* 0x000fda0000701670 */
[----:B------:R-:W-:Y:S05]  /*4880*/  @!P0 BRA `(.L_x_47) ;  /* 0x0000000000388947 */ /* 0x000fea0003800000 */
[----:B------:R-:W0:Y:S01]  /*4890*/  LDC.64 R4, c[0x0][0x380] ;  /* 0x0000e000ff047b82 */ /* 0x000e220000000a00 */
[----:B------:R-:W2:Y:S04]  /*48a0*/  LDG.E.CONSTANT R7, desc[UR6][R2.64+-0x400] ;  /* 0xfffc000602077981 */ /* 0x000ea8000c1e9900 */
[----:B------:R-:W3:Y:S01]  /*48b0*/  LDG.E.CONSTANT R9, desc[UR6][R2.64] ;  /* 0x0000000602097981 */ /* 0x000ee2000c1e9900 */
[----:B0-----:R-:W-:-:S03]  /*48c0*/  IMAD.WIDE.U32 R4, R11, 0x4, R4 ;  /* 0x000000040b047825 */ /* 0x001fc600078e0004 */
[----:B------:R-:W4:Y:S04]  /*48d0*/  LDG.E.CONSTANT R11, desc[UR6][R2.64+0x400] ;  /* 0x00040006020b7981 */ /* 0x000f28000c1e9900 */
        /* <DEDUP_REMOVED lines=9> */
.L_x_47:
[----:B------:R-:W-:Y:S05]  /*4970*/  BSYNC.RECONVERGENT B1 ;  /* 0x0000000000017941 */ /* 0x000fea0003800200 */
.L_x_45:
[----:B------:R-:W0:Y:S01]  /*4980*/  S2R R6, SR_LANEID ;  /* 0x0000000000067919 */ /* 0x000e220000000000 */
[----:B------:R-:W-:-:S05]  /*4990*/  IMAD.MOV.U32 R3, RZ, RZ, R0 ;  /* 0x000000ffff037224 */ /* 0x000fca00078e0000 */
        /* <DEDUP_REMOVED lines=51> */
[----:B------:R-:W-:-:S09]  /*4cd0*/  FSEL R0, R9, R0, !P1 ;  /* 0x0000000009007208 */ /* 0x000fd20004800000 */
.L_x_17:
[----:B------:R-:W-:Y:S05]  /*4ce0*/  BSYNC.RECONVERGENT B0 ;  /* 0x0000000000007941 */ /* 0x000fea0003800200 */
.L_x_1:
[----:B------:R-:W-:Y:S05]  /*4cf0*/  @P0 EXIT ;  /* 0x000000000000094d */ /* 0x000fea0003800000 */
[----:B------:R-:W0:Y:S01]  /*4d00*/  LDCU UR4, c[0x0][0x398] ;  /* 0x00007300ff0477ac */ /* 0x000e220008000800 */
[----:B------:R-:W1:Y:S01]  /*4d10*/  LDC.64 R2, c[0x0][0x388] ;  /* 0x0000e200ff027b82 */ /* 0x000e620000000a00 */
[----:B0-----:R-:W-:-:S04]  /*4d20*/  FSETP.GT.AND P0, PT, R0, UR4, PT ;  /* 0x0000000400007c0b */ /* 0x001fc8000bf04000 */
[----:B------:R-:W-:-:S05]  /*4d30*/  FSEL R5, R0, UR4, P0 ;  /* 0x0000000400057c08 */ /* 0x000fca0008000000 */
[----:B-1----:R-:W-:Y:S01]  /*4d40*/  STG.E desc[UR6][R2.64], R5 ;  /* 0x0000000502007986 */ /* 0x002fe2000c101906 */
[----:B------:R-:W-:Y:S05]  /*4d50*/  EXIT ;  /* 0x000000000000794d */ /* 0x000fea0003800000 */
.L_x_56:
[----:B------:R-:W-:-:S00]  /*4d60*/  BRA `(.L_x_56) ;  /* 0xfffffffc00fc7947 */ /* 0x000fc0000383ffff */
[----:B------:R-:W-:-:S00]  /*4d70*/  NOP ;  /* 0x0000000000007918 */ /* 0x000fc00000000000 */
        /* <DEDUP_REMOVED lines=8> */
.L_x_153:


//--------------------- .text._ZN3cub18CUB_300001_SM_10006detail6reduce18DeviceReduceKernelINS2_10policy_hubIfjN4cuda3__47maximumIvEEE10Policy1000EPfjS8_fNS5_3std3__410__identityEEEvT0_PT3_T1_NS0_13GridEvenShareISI_EET2_T4_ --------------------------
	.section	.text._ZN3cub18CUB_300001_SM_10006detail6reduce18DeviceReduceKernelINS2_10policy_hubIfjN4cuda3__47maximumIvEEE10Policy1000EPfjS8_fNS5_3std3__410__identityEEEvT0_PT3_T1_NS0_13GridEvenShareISI_EET2_T4_,"ax",@progbits
	.align	128
        .global         _ZN3cub18CUB_300001_SM_10006detail6reduce18DeviceReduceKernelINS2_10policy_hubIfjN4cuda3__47maximumIvEEE10Policy1000EPfjS8_fNS5_3std3__410__identityEEEvT0_PT3_T1_NS0_13GridEvenShareISI_EET2_T4_
        .type           _ZN3cub18CUB_300001_SM_10006detail6reduce18DeviceReduceKernelINS2_10policy_hubIfjN4cuda3__47maximumIvEEE10Policy1000EPfjS8_fNS5_3std3__410__identityEEEvT0_PT3_T1_NS0_13GridEvenShareISI_EET2_T4_,@function
        .size           _ZN3cub18CUB_300001_SM_10006detail6reduce18DeviceReduceKernelINS2_10policy_hubIfjN4cuda3__47maximumIvEEE10Policy1000EPfjS8_fNS5_3std3__410__identityEEEvT0_PT3_T1_NS0_13GridEvenShareISI_EET2_T4_,(.L_x_154 - _ZN3cub18CUB_300001_SM_10006detail6reduce18DeviceReduceKernelINS2_10policy_hubIfjN4cuda3__47maximumIvEEE10Policy1000EPfjS8_fNS5_3std3__410__identityEEEvT0_PT3_T1_NS0_13GridEvenShareISI_EET2_T4_)
        .other          _ZN3cub18CUB_300001_SM_10006detail6reduce18DeviceReduceKernelINS2_10policy_hubIfjN4cuda3__47maximumIvEEE10Policy1000EPfjS8_fNS5_3std3__410__identityEEEvT0_PT3_T1_NS0_13GridEvenShareISI_EET2_T4_,@"STO_CUDA_ENTRY STV_DEFAULT"
_ZN3cub18CUB_300001_SM_10006detail6reduce18DeviceReduceKernelINS2_10policy_hubIfjN4cuda3__47maximumIvEEE10Policy1000EPfjS8_fNS5_3std3__410__identityEEEvT0_PT3_T1_NS0_13GridEvenShareISI_EET2_T4_:
.text._ZN3cub18CUB_300001_SM_10006detail6reduce18DeviceReduceKernelINS2_10policy_hubIfjN4cuda3__47maximumIvEEE10Policy1000EPfjS8_fNS5_3std3__410__identityEEEvT0_PT3_T1_NS0_13GridEvenShareISI_EET2_T4_:
[----:B------:R-:W-:Y:S01]  /*0000*/  LDC R1, c[0x0][0x37c] ;  /* 0x0000df00ff017b82 */ /* 0x000fe20000000800 */
[----:B------:R-:W0:Y:S01]  /*0010*/  S2R R0, SR_CTAID.X ;  /* 0x0000000000007919 */ /* 0x000e220000002500 */
[----:B------:R-:W1:Y:S01]  /*0020*/  LDCU UR4, c[0x0][0x380] ;  /* 0x00007000ff0477ac */ /* 0x000e620008000800 */
[----:B------:R-:W-:Y:S01]  /*0030*/  BSSY.RECONVERGENT B0, `(.L_x_57) ;  /* 0x0000360000007945 */ /* 0x000fe20003800200 */
[----:B------:R-:W2:Y:S01]  /*0040*/  LDCU UR5, c[0x0][0x3ac] ;  /* 0x00007580ff0577ac */ /* 0x000ea20008000800 */
[----:B------:R-:W3:Y:S01]  /*0050*/  LDCU.64 UR8, c[0x0][0x358] ;  /* 0x00006b00ff0877ac */ /* 0x000ee20008000a00 */
[----:B-1----:R-:W-:Y:S02]  /*0060*/  ULOP3.LUT UP0, URZ, UR4, 0xf, URZ, 0xc0, !UPT ;  /* 0x0000000f04ff7892 */ /* 0x002fe4000f80c0ff */
[----:B--2---:R-:W-:Y:S01]  /*0070*/  USHF.L.U32 UR5, UR5, 0xc, URZ ;  /* 0x0000000c05057899 */ /* 0x004fe200080006ff */
[----:B0-----:R-:W-:-:S06]  /*0080*/  IMAD.SHL.U32 R23, R0, 0x1000, RZ ;  /* 0x0000100000177824 */ /* 0x001fcc00078e00ff */
[----:B---3--:R-:W-:Y:S05]  /*0090*/  BRA.U UP0, `(.L_x_58) ;  /* 0x0000001900847547 */ /* 0x008fea000b800000 */
[----:B------:R-:W0:Y:S02]  /*00a0*/  LDC R26, c[0x0][0x3a8] ;  /* 0x0000ea00ff1a7b82 */ /* 0x000e240000000800 */
[----:B0-----:R-:W-:-:S05]  /*00b0*/  IMAD R3, R0, -0x1000, R26 ;  /* 0xfffff00000037824 */ /* 0x001fca00078e021a */
[----:B------:R-:W-:-:S13]  /*00c0*/  ISETP.GT.U32.AND P0, PT, R3, 0xfff, PT ;  /* 0x00000fff0300780c */ /* 0x000fda0003f04070 */
[----:B------:R-:W-:Y:S05]  /*00d0*/  @P0 BRA `(.L_x_59) ;  /* 0x0000000c00100947 */ /* 0x000fea0003800000 */
[----:B------:R-:W0:Y:S01]  /*00e0*/  S2R R2, SR_TID.X ;  /* 0x0000000000027919 */ /* 0x000e220000002100 */
[----:B------:R-:W-:Y:S01]  /*00f0*/  BSSY.RECONVERGENT B1, `(.L_x_60) ;  /* 0x000000a000017945 */ /* 0x000fe20003800200 */
[----:B------:R-:W-:Y:S01]  /*0100*/  IMAD.MOV.U32 R6, RZ, RZ, RZ ;  /* 0x000000ffff067224 */ /* 0x000fe200078e00ff */
[----:B0-----:R-:W-:Y:S01]  /*0110*/  ISETP.GE.U32.AND P0, PT, R2, R3, PT ;  /* 0x000000030200720c */ /* 0x001fe20003f06070 */
[----:B------:R-:W-:-:S12]  /*0120*/  IMAD.MOV.U32 R11, RZ, RZ, R2 ;  /* 0x000000ffff0b7224 */ /* 0x000fd800078e0002 */
[----:B------:R-:W-:Y:S05]  /*0130*/  @P0 BRA `(.L_x_61) ;  /* 0x0000000000140947 */ /* 0x000fea0003800000 */
[----:B------:R-:W0:Y:S01]  /*0140*/  LDC.64 R6, c[0x0][0x380] ;  /* 0x0000e000ff067b82 */ /* 0x000e220000000a00 */
[----:B------:R-:W-:-:S04]  /*0150*/  IMAD R5, R0, 0x1000, R2 ;  /* 0x0000100000057824 */ /* 0x000fc800078e0202 */
[----:B0-----:R-:W-:-:S06]  /*0160*/  IMAD.WIDE.U32 R6, R5, 0x4, R6 ;  /* 0x0000000405067825 */ /* 0x001fcc00078e0006 */
[----:B------:R0:W5:Y:S01]  /*0170*/  LDG.E.CONSTANT R6, desc[UR8][R6.64] ;  /* 0x0000000806067981 */ /* 0x000162000c1e9900 */
[----:B------:R-:W-:-:S07]  /*0180*/  VIADD R11, R2, 0x100 ;  /* 0x00000100020b7836 */ /* 0x000fce0000000000 */
.L_x_61:
[----:B------:R-:W-:Y:S05]  /*0190*/  BSYNC.RECONVERGENT B1 ;  /* 0x0000000000017941 */ /* 0x000fea0003800200 */
.L_x_60:
[----:B------:R-:W-:Y:S01]  /*01a0*/  ISETP.GE.U32.AND P0, PT, R11, R3, PT ;  /* 0x000000030b00720c */ /* 0x000fe20003f06070 */
[----:B------:R-:W-:-:S12]  /*01b0*/  BSSY.RECONVERGENT B1, `(.L_x_62) ;  /* 0x0000035000017945 */ /* 0x000fd80003800200 */
[----:B------:R-:W-:Y:S05]  /*01c0*/  @P0 BRA `(.L_x_63) ;  /* 0x0000000000cc0947 */ /* 0x000fea0003800000 */
[----:B------:R-:W-:Y:S01]  /*01d0*/  LOP3.LUT R5, RZ, R11, RZ, 0x33, !PT ;  /* 0x0000000bff057212 */ /* 0x000fe200078e33ff */
[----:B------:R-:W-:Y:S04]  /*01e0*/  BSSY.RECONVERGENT B2, `(.L_x_64) ;  /* 0x0000015000027945 */ /* 0x000fe80003800200 */
[----:B------:R-:W-:-:S04]  /*01f0*/  IMAD.IADD R5, R5, 0x1, R26 ;  /* 0x0000000105057824 */ /* 0x000fc800078e021a */
[----:B0-----:R-:W-:Y:S01]  /*0200*/  IMAD R7, R0, -0x1000, R5 ;  /* 0xfffff00000077824 */ /* 0x001fe200078e0205 */
[----:B------:R-:W-:-:S04]  /*0210*/  LOP3.LUT R4, R5, 0x300, RZ, 0xc0, !PT ;  /* 0x0000030005047812 */ /* 0x000fc800078ec0ff */
[----:B------:R-:W-:Y:S02]  /*0220*/  ISETP.NE.AND P0, PT, R4, 0x300, PT ;  /* 0x000003000400780c */ /* 0x000fe40003f05270 */
[----:B------:R-:W-:-:S11]  /*0230*/  ISETP.GE.U32.AND P2, PT, R7, 0x300, PT ;  /* 0x000003000700780c */ /* 0x000fd60003f46070 */
[----:B------:R-:W-:Y:S05]  /*0240*/  @!P0 BRA `(.L_x_65) ;  /* 0x0000000000388947 */ /* 0x000fea0003800000 */
[----:B------:R-:W0:Y:S01]  /*0250*/  LDC.64 R8, c[0x0][0x380] ;  /* 0x0000e000ff087b82 */ /* 0x000e220000000a00 */
[----:B------:R-:W-:Y:S01]  /*0260*/  LEA.HI R4, R5, 0x1, RZ, 0x18 ;  /* 0x0000000105047811 */ /* 0x000fe200078fc0ff */
[----:B------:R-:W-:-:S03]  /*0270*/  IMAD R7, R0, 0x1000, R11 ;  /* 0x0000100000077824 */ /* 0x000fc600078e020b */
[----:B------:R-:W-:-:S05]  /*0280*/  LOP3.LUT R4, R4, 0x3, RZ, 0xc0, !PT ;  /* 0x0000000304047812 */ /* 0x000fca00078ec0ff */
[----:B------:R-:W-:-:S07]  /*0290*/  IMAD.MOV R10, RZ, RZ, -R4 ;  /* 0x000000ffff0a7224 */ /* 0x000fce00078e0a04 */
.L_x_66:
[----:B0-----:R-:W-:-:S06]  /*02a0*/  IMAD.WIDE.U32 R4, R7, 0x4, R8 ;  /* 0x0000000407047825 */ /* 0x001fcc00078e0008 */
[----:B------:R-:W2:Y:S01]  /*02b0*/  LDG.E.CONSTANT R5, desc[UR8][R4.64] ;  /* 0x0000000804057981 */ /* 0x000ea2000c1e9900 */
[----:B------:R-:W-:Y:S02]  /*02c0*/  VIADD R10, R10, 0x1 ;  /* 0x000000010a0a7836 */ /* 0x000fe40000000000 */
[----:B------:R-:W-:Y:S02]  /*02d0*/  VIADD R11, R11, 0x100 ;  /* 0x000001000b0b7836 */ /* 0x000fe40000000000 */
[----:B------:R-:W-:Y:S01]  /*02e0*/  VIADD R7, R7, 0x100 ;  /* 0x0000010007077836 */ /* 0x000fe20000000000 */
[----:B------:R-:W-:Y:S02]  /*02f0*/  ISETP.NE.AND P1, PT, R10, RZ, PT ;  /* 0x000000ff0a00720c */ /* 0x000fe40003f25270 */
[----:B--2--5:R-:W-:-:S04]  /*0300*/  FSETP.GEU.AND P0, PT, R6, R5, PT ;  /* 0x000000050600720b */ /* 0x024fc80003f0e000 */
[----:B------:R-:W-:-:S07]  /*0310*/  FSEL R6, R5, R6, !P0 ;  /* 0x0000000605067208 */ /* 0x000fce0004000000 */
[----:B------:R-:W-:Y:S05]  /*0320*/  @P1 BRA `(.L_x_66) ;  /* 0xfffffffc00dc1947 */ /* 0x000fea000383ffff */
.L_x_65:
[----:B------:R-:W-:Y:S05]  /*0330*/  BSYNC.RECONVERGENT B2 ;  /* 0x0000000000027941 */ /* 0x000fea0003800200 */
.L_x_64:
[----:B------:R-:W-:Y:S05]  /*0340*/  @!P2 BRA `(.L_x_63) ;  /* 0x00000000006ca947 */ /* 0x000fea0003800000 */
[----:B------:R-:W0:Y:S01]  /*0350*/  LDC.64 R4, c[0x0][0x380] ;  /* 0x0000e000ff047b82 */ /* 0x000e220000000a00 */
[----:B------:R-:W-:Y:S02]  /*0360*/  VIADD R7, R11, 0x200 ;  /* 0x000002000b077836 */ /* 0x000fe40000000000 */
[----:B------:R-:W-:-:S07]  /*0370*/  IMAD R17, R0, 0x1000, R11 ;  /* 0x0000100000117824 */ /* 0x000fce00078e020b */
.L_x_67:
[----:B0-----:R-:W-:-:S04]  /*0380*/  IMAD.WIDE.U32 R8, R17, 0x4, R4 ;  /* 0x0000000411087825 */ /* 0x001fc800078e0004 */
[C---:B------:R-:W-:Y:S02]  /*0390*/  VIADD R11, R17.reuse, 0x100 ;  /* 0x00000100110b7836 */ /* 0x040fe40000000000 */
[----:B------:R0:W2:Y:S01]  /*03a0*/  LDG.E.CONSTANT R9, desc[UR8][R8.64] ;  /* 0x0000000808097981 */ /* 0x0000a2000c1e9900 */
[----:B------:R-:W-:Y:S02]  /*03b0*/  VIADD R13, R17, 0x200 ;  /* 0x00000200110d7836 */ /* 0x000fe40000000000 */
[----:B------:R-:W-:-:S04]  /*03c0*/  IMAD.WIDE.U32 R10, R11, 0x4, R4 ;  /* 0x000000040b0a7825 */ /* 0x000fc800078e0004 */
[--C-:B------:R-:W-:Y:S02]  /*03d0*/  IMAD.WIDE.U32 R12, R13, 0x4, R4.reuse ;  /* 0x000000040d0c7825 */ /* 0x100fe400078e0004 */
[----:B------:R-:W3:Y:S02]  /*03e0*/  LDG.E.CONSTANT R11, desc[UR8][R10.64] ;  /* 0x000000080a0b7981 */ /* 0x000ee4000c1e9900 */
[----:B------:R-:W-:Y:S02]  /*03f0*/  VIADD R15, R17, 0x300 ;  /* 0x00000300110f7836 */ /* 0x000fe40000000000 */
[----:B------:R-:W4:Y:S02]  /*0400*/  LDG.E.CONSTANT R13, desc[UR8][R12.64] ;  /* 0x000000080c0d7981 */ /* 0x000f24000c1e9900 */
[----:B------:R-:W-:-:S06]  /*0410*/  IMAD.WIDE.U32 R14, R15, 0x4, R4 ;  /* 0x000000040f0e7825 */ /* 0x000fcc00078e0004 */
[----:B------:R-:W4:Y:S01]  /*0420*/  LDG.E.CONSTANT R15, desc[UR8][R14.64] ;  /* 0x000000080e0f7981 */ /* 0x000f22000c1e9900 */
[C---:B0-----:R-:W-:Y:S02]  /*0430*/  VIADD R8, R7.reuse, 0x200 ;  /* 0x0000020007087836 */ /* 0x041fe40000000000 */
[----:B------:R-:W-:Y:S02]  /*0440*/  VIADD R7, R7, 0x400 ;  /* 0x0000040007077836 */ /* 0x000fe40000000000 */
[----:B------:R-:W-:Y:S01]  /*0450*/  VIADD R17, R17, 0x400 ;  /* 0x0000040011117836 */ /* 0x000fe20000000000 */
        /* <DEDUP_REMOVED lines=8> */
[----:B------:R-:W-:Y:S01]  /*04e0*/  FSEL R6, R15, R6, !P0 ;  /* 0x000000060f067208 */ /* 0x000fe20004000000 */
[----:B------:R-:W-:Y:S08]  /*04f0*/  @!P1 BRA `(.L_x_67) ;  /* 0xfffffffc00a09947 */ /* 0x000ff0000383ffff */
.L_x_63:
[----:B------:R-:W-:Y:S05]  /*0500*/  BSYNC.RECONVERGENT B1 ;  /* 0x0000000000017941 */ /* 0x000fea0003800200 */
.L_x_62:
[----:B------:R-:W-:Y:S01]  /*0510*/  ISETP.GE.U32.AND P0, PT, R3, 0x100, PT ;  /* 0x000001000300780c */ /* 0x000fe20003f06070 */
[----:B-----5:R-:W-:-:S12]  /*0520*/  IMAD.MOV.U32 R10, RZ, RZ, R6 ;  /* 0x000000ffff0a7224 */ /* 0x020fd800078e0006 */
[----:B------:R-:W-:Y:S05]  /*0530*/  @!P0 BRA `(.L_x_68) ;  /* 0x0000000000dc8947 */ /* 0x000fea0003800000 */
[----:B------:R-:W1:Y:S01]  /*0540*/  S2R R8, SR_LANEID ;  /* 0x0000000000087919 */ /* 0x000e620000000000 */
[----:B------:R-:W2:Y:S02]  /*0550*/  SHFL.DOWN PT, R3, R10, 0x1, 0x1f ;  /* 0x08201f000a037f89 */ /* 0x000ea400000e0000 */
[----:B--2---:R-:W-:Y:S02]  /*0560*/  FSETP.GEU.AND P1, PT, R10, R3, PT ;  /* 0x000000030a00720b */ /* 0x004fe40003f2e000 */
[C---:B-1----:R-:W-:Y:S02]  /*0570*/  ISETP.GT.AND P0, PT, R8.reuse, 0x1e, PT ;  /* 0x0000001e0800780c */ /* 0x042fe40003f04270 */
[----:B------:R-:W-:Y:S02]  /*0580*/  FSEL R3, R3, R10, !P1 ;  /* 0x0000000a03037208 */ /* 0x000fe40004800000 */
[----:B------:R-:W-:Y:S02]  /*0590*/  ISETP.NE.AND P2, PT, R8, RZ, PT ;  /* 0x000000ff0800720c */ /* 0x000fe40003f45270 */
[----:B------:R-:W-:-:S02]  /*05a0*/  FSEL R3, R10, R3, P0 ;  /* 0x000000030a037208 */ /* 0x000fc40000000000 */
[----:B------:R-:W-:-:S03]  /*05b0*/  ISETP.GT.AND P0, PT, R8, 0x1d, PT ;  /* 0x0000001d0800780c */ /* 0x000fc60003f04270 */
[----:B------:R-:W1:Y:S06]  /*05c0*/  SHFL.DOWN PT, R4, R3, 0x2, 0x1f ;  /* 0x08401f0003047f89 */ /* 0x000e6c00000e0000 */
[----:B0-----:R-:W0:Y:S01]  /*05d0*/  @!P2 S2R R7, SR_CgaCtaId ;  /* 0x000000000007a919 */ /* 0x001e220000008800 */
[----:B------:R-:W-:Y:S02]  /*05e0*/  @!P2 MOV R6, 0x400 ;  /* 0x000004000006a802 */ /* 0x000fe40000000f00 */
[----:B------:R-:W-:-:S04]  /*05f0*/  @!P2 SHF.R.U32.HI R5, RZ, 0x3, R2 ;  /* 0x00000003ff05a819 */ /* 0x000fc80000011602 */
[----:B------:R-:W-:Y:S02]  /*0600*/  @!P2 LOP3.LUT R5, R5, 0x7c, RZ, 0xc0, !PT ;  /* 0x0000007c0505a812 */ /* 0x000fe400078ec0ff */
[----:B-1----:R-:W-:-:S04]  /*0610*/  FSETP.GEU.AND P1, PT, R3, R4, PT ;  /* 0x000000040300720b */ /* 0x002fc80003f2e000 */
[----:B------:R-:W-:Y:S02]  /*0620*/  @!P0 FSEL R3, R4, R3, !P1 ;  /* 0x0000000304038208 */ /* 0x000fe40004800000 */
[----:B------:R-:W-:-:S03]  /*0630*/  ISETP.GT.AND P0, PT, R8, 0x1b, PT ;  /* 0x0000001b0800780c */ /* 0x000fc60003f04270 */
[----:B------:R-:W1:Y:S01]  /*0640*/  SHFL.DOWN PT, R4, R3, 0x4, 0x1f ;  /* 0x08801f0003047f89 */ /* 0x000e6200000e0000 */
[----:B0-----:R-:W-:-:S05]  /*0650*/  @!P2 LEA R6, R7, R6, 0x18 ;  /* 0x000000060706a211 */ /* 0x001fca00078ec0ff */
[----:B------:R-:W-:Y:S01]  /*0660*/  @!P2 IMAD.IADD R5, R5, 0x1, R6 ;  /* 0x000000010505a824 */ /* 0x000fe200078e0206 */
[----:B-1----:R-:W-:-:S04]  /*0670*/  FSETP.GEU.AND P1, PT, R3, R4, PT ;  /* 0x000000040300720b */ /* 0x002fc80003f2e000 */
        /* <DEDUP_REMOVED lines=35> */
.L_x_68:
[----:B------:R-:W-:Y:S01]  /*08b0*/  LOP3.LUT R4, R2, 0x3e0, RZ, 0xc0, !PT ;  /* 0x000003e002047812 */ /* 0x000fe200078ec0ff */
[----:B------:R-:W1:Y:S04]  /*08c0*/  S2R R9, SR_LANEID ;  /* 0x0000000000097919 */ /* 0x000e680000000000 */
[----:B------:R-:W-:Y:S01]  /*08d0*/  VIADD R6, R4, 0x20 ;  /* 0x0000002004067836 */ /* 0x000fe20000000000 */
[----:B------:R-:W-:-:S04]  /*08e0*/  LOP3.LUT R4, RZ, R4, RZ, 0x33, !PT ;  /* 0x00000004ff047212 */ /* 0x000fc800078e33ff */
[----:B------:R-:W-:Y:S01]  /*08f0*/  ISETP.GT.U32.AND P0, PT, R6, R3, PT ;  /* 0x000000030600720c */ /* 0x000fe20003f04070 */
[----:B------:R-:W-:-:S05]  /*0900*/  IMAD.IADD R4, R3, 0x1, R4 ;  /* 0x0000000103047824 */ /* 0x000fca00078e0204 */
[----:B------:R-:W-:-:S05]  /*0910*/  SEL R4, R4, 0x1f, P0 ;  /* 0x0000001f04047807 */ /* 0x000fca0000000000 */
[----:B------:R-:W2:Y:S01]  /*0920*/  SHFL.DOWN PT, R5, R10, 0x1, R4 ;  /* 0x082000000a057989 */ /* 0x000ea200000e0004 */
[C---:B-1----:R-:W-:Y:S01]  /*0930*/  ISETP.GE.AND P0, PT, R9.reuse, R4, PT ;  /* 0x000000040900720c */ /* 0x042fe20003f06270 */
[----:B0-----:R-:W-:Y:S01]  /*0940*/  VIADD R7, R9, 0x2 ;  /* 0x0000000209077836 */ /* 0x001fe20000000000 */
[----:B--2---:R-:W-:-:S11]  /*0950*/  FSETP.GEU.AND P1, PT, R10, R5, PT ;  /* 0x000000050a00720b */ /* 0x004fd60003f2e000 */
        /* <DEDUP_REMOVED lines=34> */
[C---:B------:R-:W-:Y:S02]  /*0b80*/  ISETP.GT.U32.AND P2, PT, R3.reuse, 0x20, PT ;  /* 0x000000200300780c */ /* 0x040fe40003f44070 */
[----:B------:R-:W-:Y:S01]  /*0b90*/  ISETP.GT.U32.AND P1, PT, R3, 0x40, PT ;  /* 0x000000400300780c */ /* 0x000fe20003f24070 */
[----:B0-----:R-:W-:-:S09]  /*0ba0*/  ULEA UR4, UR5, UR4, 0x18 ;  /* 0x0000000405047291 */ /* 0x001fd2000f8ec0ff */
[----:B------:R-:W0:Y:S04]  /*0bb0*/  LDS R5, [UR4+0xc] ;  /* 0x00000c04ff057984 */ /* 0x000e280008000800 */
[----:B------:R-:W1:Y:S04]  /*0bc0*/  LDS.128 R12, [UR4+0x10] ;  /* 0x00001004ff0c7984 */ /* 0x000e680008000c00 */
[----:B------:R-:W2:Y:S01]  /*0bd0*/  LDS.64 R6, [UR4+0x20] ;  /* 0x00002004ff067984 */ /* 0x000ea20008000a00 */
[----:B0-----:R-:W-:-:S04]  /*0be0*/  FSETP.GEU.AND P3, PT, R8, R5, PT ;  /* 0x000000050800720b */ /* 0x001fc80003f6e000 */
[----:B------:R-:W-:Y:S02]  /*0bf0*/  @P2 FSEL R8, R5, R8, !P3 ;  /* 0x0000000805082208 */ /* 0x000fe40005800000 */
[----:B------:R-:W-:Y:S02]  /*0c00*/  ISETP.GT.U32.AND P2, PT, R3, 0x60, PT ;  /* 0x000000600300780c */ /* 0x000fe40003f44070 */
[----:B-1----:R-:W-:-:S04]  /*0c10*/  FSETP.GEU.AND P3, PT, R8, R12, PT ;  /* 0x0000000c0800720b */ /* 0x002fc80003f6e000 */
[----:B------:R-:W-:Y:S02]  /*0c20*/  @P1 FSEL R8, R12, R8, !P3 ;  /* 0x000000080c081208 */ /* 0x000fe40005800000 */
[----:B------:R-:W-:Y:S02]  /*0c30*/  ISETP.GT.U32.AND P1, PT, R3, 0x80, PT ;  /* 0x000000800300780c */ /* 0x000fe40003f24070 */
[----:B------:R-:W-:-:S04]  /*0c40*/  FSETP.GEU.AND P3, PT, R8, R13, PT ;  /* 0x0000000d0800720b */ /* 0x000fc80003f6e000 */
        /* <DEDUP_REMOVED lines=8> */
[----:B--2---:R-:W-:-:S04]  /*0cd0*/  FSETP.GEU.AND P3, PT, R8, R6, PT ;  /* 0x000000060800720b */ /* 0x004fc80003f6e000 */
[----:B------:R-:W-:-:S04]  /*0ce0*/  @P1 FSEL R8, R6, R8, !P3 ;  /* 0x0000000806081208 */ /* 0x000fc80005800000 */
[----:B------:R-:W-:-:S04]  /*0cf0*/  FSETP.GEU.AND P1, PT, R8, R7, PT ;  /* 0x000000070800720b */ /* 0x000fc80003f2e000 */
[----:B------:R-:W-:Y:S01]  /*0d00*/  @P2 FSEL R8, R7, R8, !P1 ;  /* 0x0000000807082208 */ /* 0x000fe20004800000 */
[----:B------:R-:W-:Y:S08]  /*0d10*/  BRA `(.L_x_69) ;  /* 0x0000002800447947 */ /* 0x000ff00003800000 */
.L_x_59:
[----:B------:R-:W0:Y:S01]  /*0d20*/  S2R R2, SR_TID.X ;  /* 0x0000000000027919 */ /* 0x000e220000002100 */
[----:B------:R-:W1:Y:S02]  /*0d30*/  LDCU.64 UR6, c[0x0][0x380] ;  /* 0x00007000ff0677ac */ /* 0x000e640008000a00 */
[----:B-1----:R-:W-:Y:S02]  /*0d40*/  IMAD.U32 R20, RZ, RZ, UR6 ;  /* 0x00000006ff147e24 */ /* 0x002fe4000f8e00ff */
[----:B------:R-:W-:Y:S02]  /*0d50*/  IMAD.U32 R21, RZ, RZ, UR7 ;  /* 0x00000007ff157e24 */ /* 0x000fe4000f8e00ff */
[----:B0-----:R-:W-:-:S04]  /*0d60*/  IMAD R25, R2, 0x4, R23 ;  /* 0x0000000402197824 */ /* 0x001fc800078e0217 */
[----:B------:R-:W-:-:S05]  /*0d70*/  IMAD.WIDE.U32 R24, R25, 0x4, R20 ;  /* 0x0000000419187825 */ /* 0x000fca00078e0014 */
[----:B------:R-:W2:Y:S04]  /*0d80*/  LDG.E.128.CONSTANT R4, desc[UR8][R24.64] ;  /* 0x0000000818047981 */ /* 0x000ea8000c1e9d00 */
[----:B------:R-:W3:Y:S04]  /*0d90*/  LDG.E.128.CONSTANT R8, desc[UR8][R24.64+0x1000] ;  /* 0x0010000818087981 */ /* 0x000ee8000c1e9d00 */
[----:B------:R-:W4:Y:S04]  /*0da0*/  LDG.E.128.CONSTANT R12, desc[UR8][R24.64+0x2000] ;  /* 0x00200008180c7981 */ /* 0x000f28000c1e9d00 */
[----:B------:R-:W5:Y:S01]  /*0db0*/  LDG.E.128.CONSTANT R16, desc[UR8][R24.64+0x3000] ;  /* 0x0030000818107981 */ /* 0x000f62000c1e9d00 */
        /* <DEDUP_REMOVED lines=26> */
[----:B------:R-:W-:Y:S02]  /*0f60*/  ISETP.GE.U32.AND P1, PT, R3, UR5, PT ;  /* 0x0000000503007c0c */ /* 0x000fe4000bf26070 */
[----:B------:R-:W-:-:S04]  /*0f70*/  FSETP.GEU.AND P0, PT, R4, R11, PT ;  /* 0x0000000b0400720b */ /* 0x000fc80003f0e000 */
[----:B------:R-:W-:-:S04]  /*0f80*/  FSEL R4, R11, R4, !P0 ;  /* 0x000000040b047208 */ /* 0x000fc80004000000 */
[----:B------:R-:W-:-:S04]  /*0f90*/  FSETP.GEU.AND P0, PT, R4, R19, PT ;  /* 0x000000130400720b */ /* 0x000fc80003f0e000 */
[----:B------:R-:W-:Y:S01]  /*0fa0*/  FSEL R3, R19, R4, !P0 ;  /* 0x0000000413037208 */ /* 0x000fe20004000000 */
[----:B------:R-:W-:Y:S08]  /*0fb0*/  @!P1 BRA `(.L_x_70) ;  /* 0x0000000400e09947 */ /* 0x000ff00003800000 */
[----:B------:R-:W-:Y:S01]  /*0fc0*/  VIADD R23, R23, UR5 ;  /* 0x0000000517177c36 */ /* 0x000fe20008000000 */
[----:B------:R-:W-:Y:S01]  /*0fd0*/  UMOV UR4, URZ ;  /* 0x000000ff00047c82 */ /* 0x000fe20008000000 */
[----:B------:R-:W-:Y:S02]  /*0fe0*/  VIADD R22, R26, 0xfffff000 ;  /* 0xfffff0001a167836 */ /* 0x000fe40000000000 */
[C---:B------:R-:W-:Y:S02]  /*0ff0*/  VIADD R24, R23.reuse, 0x100 ;  /* 0x0000010017187836 */ /* 0x040fe40000000000 */
[C---:B------:R-:W-:Y:S01]  /*1000*/  IMAD.IADD R25, R23.reuse, 0x1, R2 ;  /* 0x0000000117197824 */ /* 0x040fe200078e0202 */
[----:B------:R-:W-:-:S13]  /*1010*/  ISETP.GT.U32.AND P0, PT, R23, R22, PT ;  /* 0x000000161700720c */ /* 0x000fda0003f04070 */
[----:B------:R-:W-:Y:S05]  /*1020*/  @P0 BRA `(.L_x_71) ;  /* 0x0000000000c40947 */ /* 0x000fea0003800000 */
[----:B------:R-:W0:Y:S08]  /*1030*/  LDC R26, c[0x0][0x3a8] ;  /* 0x0000ea00ff1a7b82 */ /* 0x000e300000000800 */
[----:B------:R-:W1:Y:S02]  /*1040*/  LDC.64 R20, c[0x0][0x380] ;  /* 0x0000e000ff147b82 */ /* 0x000e640000000a00 */
.L_x_72:
[----:B------:R-:W-:-:S04]  /*1050*/  IMAD R29, R2, 0x4, R23 ;  /* 0x00000004021d7824 */ /* 0x000fc800078e0217 */
[----:B-1----:R-:W-:-:S05]  /*1060*/  IMAD.WIDE.U32 R28, R29, 0x4, R20 ;  /* 0x000000041d1c7825 */ /* 0x002fca00078e0014 */
[----:B------:R-:W2:Y:S04]  /*1070*/  LDG.E.128.CONSTANT R4, desc[UR8][R28.64] ;  /* 0x000000081c047981 */ /* 0x000ea8000c1e9d00 */
[----:B------:R-:W3:Y:S04]  /*1080*/  LDG.E.128.CONSTANT R8, desc[UR8][R28.64+0x1000] ;  /* 0x001000081c087981 */ /* 0x000ee8000c1e9d00 */
[----:B------:R-:W4:Y:S04]  /*1090*/  LDG.E.128.CONSTANT R12, desc[UR8][R28.64+0x2000] ;  /* 0x002000081c0c7981 */ /* 0x000f28000c1e9d00 */
[----:B------:R-:W5:Y:S01]  /*10a0*/  LDG.E.128.CONSTANT R16, desc[UR8][R28.64+0x3000] ;  /* 0x003000081c107981 */ /* 0x000f62000c1e9d00 */
[----:B--2---:R-:W-:-:S02]  /*10b0*/  FSETP.GEU.AND P0, PT, R3, R4, PT ;  /* 0x000000040300720b */ /* 0x004fc40003f0e000 */
[----:B------:R-:W-:Y:S02]  /*10c0*/  FSETP.GEU.AND P1, PT, R5, R6, PT ;  /* 0x000000060500720b */ /* 0x000fe40003f2e000 */
[----:B------:R-:W-:Y:S02]  /*10d0*/  FSEL R3, R4, R3, !P0 ;  /* 0x0000000304037208 */ /* 0x000fe40004000000 */
[----:B---3--:R-:W-:Y:S02]  /*10e0*/  FSETP.GEU.AND P0, PT, R7, R8, PT ;  /* 0x000000080700720b */ /* 0x008fe40003f0e000 */
[----:B------:R-:W-:Y:S02]  /*10f0*/  FSEL R4, R6, R5, !P1 ;  /* 0x0000000506047208 */ /* 0x000fe40004800000 */
[----:B------:R-:W-:Y:S02]  /*1100*/  FSEL R6, R8, R7, !P0 ;  /* 0x0000000708067208 */ /* 0x000fe40004000000 */
[----:B------:R-:W-:-:S02]  /*1110*/  FSETP.GEU.AND P0, PT, R9, R10, PT ;  /* 0x0000000a0900720b */ /* 0x000fc40003f0e000 */
[----:B----4-:R-:W-:Y:S02]  /*1120*/  FSETP.GEU.AND P1, PT, R11, R12, PT ;  /* 0x0000000c0b00720b */ /* 0x010fe40003f2e000 */
[----:B------:R-:W-:Y:S02]  /*1130*/  FSEL R9, R10, R9, !P0 ;  /* 0x000000090a097208 */ /* 0x000fe40004000000 */
[----:B------:R-:W-:Y:S02]  /*1140*/  FSEL R10, R12, R11, !P1 ;  /* 0x0000000b0c0a7208 */ /* 0x000fe40004800000 */
[----:B------:R-:W-:Y:S02]  /*1150*/  FSETP.GEU.AND P0, PT, R13, R14, PT ;  /* 0x0000000e0d00720b */ /* 0x000fe40003f0e000 */
[----:B-----5:R-:W-:Y:S02]  /*1160*/  FSETP.GEU.AND P1, PT, R15, R16, PT ;  /* 0x000000100f00720b */ /* 0x020fe40003f2e000 */
[----:B------:R-:W-:-:S02]  /*1170*/  FSETP.GEU.AND P2, PT, R17, R18, PT ;  /* 0x000000121100720b */ /* 0x000fc40003f4e000 */
[----:B------:R-:W-:Y:S02]  /*1180*/  FSEL R13, R14, R13, !P0 ;  /* 0x0000000d0e0d7208 */ /* 0x000fe40004000000 */
[----:B------:R-:W-:Y:S02]  /*1190*/  FSEL R14, R16, R15, !P1 ;  /* 0x0000000f100e7208 */ /* 0x000fe40004800000 */
[----:B------:R-:W-:Y:S02]  /*11a0*/  FSEL R17, R18, R17, !P2 ;  /* 0x0000001112117208 */ /* 0x000fe40005000000 */
[----:B------:R-:W-:Y:S02]  /*11b0*/  FSETP.GEU.AND P0, PT, R3, R4, PT ;  /* 0x000000040300720b */ /* 0x000fe40003f0e000 */
[----:B------:R-:W-:Y:S02]  /*11c0*/  FSETP.GEU.AND P1, PT, R6, R9, PT ;  /* 0x000000090600720b */ /* 0x000fe40003f2e000 */
[----:B------:R-:W-:-:S02]  /*11d0*/  FSETP.GEU.AND P2, PT, R10, R13, PT ;  /* 0x0000000d0a00720b */ /* 0x000fc40003f4e000 */
[----:B------:R-:W-:Y:S02]  /*11e0*/  FSETP.GEU.AND P3, PT, R14, R17, PT ;  /* 0x000000110e00720b */ /* 0x000fe40003f6e000 */
[----:B------:R-:W-:Y:S01]  /*11f0*/  FSEL R3, R4, R3, !P0 ;  /* 0x0000000304037208 */ /* 0x000fe20004000000 */
[----:B0-----:R-:W-:Y:S01]  /*1200*/  IMAD.IADD R4, R26, 0x1, -R23 ;  /* 0x000000011a047824 */ /* 0x001fe200078e0a17 */
[----:B------:R-:W-:Y:S02]  /*1210*/  FSEL R6, R9, R6, !P1 ;  /* 0x0000000609067208 */ /* 0x000fe40004800000 */
[----:B------:R-:W-:Y:S02]  /*1220*/  FSEL R10, R13, R10, !P2 ;  /* 0x0000000a0d0a7208 */ /* 0x000fe40005000000 */
[----:B------:R-:W-:Y:S02]  /*1230*/  FSEL R17, R17, R14, !P3 ;  /* 0x0000000e11117208 */ /* 0x000fe40005800000 */
[----:B------:R-:W-:-:S02]  /*1240*/  FSETP.GEU.AND P0, PT, R3, R6, PT ;  /* 0x000000060300720b */ /* 0x000fc40003f0e000 */
[----:B------:R-:W-:Y:S02]  /*1250*/  FSETP.GEU.AND P1, PT, R10, R17, PT ;  /* 0x000000110a00720b */ /* 0x000fe40003f2e000 */
[----:B------:R-:W-:Y:S02]  /*1260*/  FSEL R3, R6, R3, !P0 ;  /* 0x0000000306037208 */ /* 0x000fe40004000000 */
        /* <DEDUP_REMOVED lines=8> */
[----:B------:R-:W-:Y:S01]  /*12f0*/  UIADD3 UR4, UPT, UPT, UR4, 0x1, URZ ;  /* 0x0000000104047890 */ /* 0x000fe2000fffe0ff */
[----:B------:R-:W-:Y:S02]  /*1300*/  VIADD R24, R24, UR5 ;  /* 0x0000000518187c36 */ /* 0x000fe40008000000 */
[----:B------:R-:W-:Y:S01]  /*1310*/  VIADD R25, R25, UR5 ;  /* 0x0000000519197c36 */ /* 0x000fe20008000000 */
[----:B------:R-:W-:-:S13]  /*1320*/  ISETP.GT.U32.AND P0, PT, R23, R22, PT ;  /* 0x000000161700720c */ /* 0x000fda0003f04070 */
[----:B------:R-:W-:Y:S05]  /*1330*/  @!P0 BRA `(.L_x_72) ;  /* 0xfffffffc00448947 */ /* 0x000fea000383ffff */
.L_x_71:
[----:B------:R-:W-:-:S13]  /*1340*/  ISETP.GE.U32.AND P0, PT, R23, R26, PT ;  /* 0x0000001a1700720c */ /* 0x000fda0003f06070 */
[----:B------:R-:W-:Y:S05]  /*1350*/  @P0 BRA `(.L_x_70) ;  /* 0x0000000000f80947 */ /* 0x000fea0003800000 */
[----:B------:R-:W-:Y:S01]  /*1360*/  IMAD.IADD R23, R26, 0x1, -R23 ;  /* 0x000000011a177824 */ /* 0x000fe200078e0a17 */
[----:B------:R-:W-:Y:S04]  /*1370*/  BSSY.RECONVERGENT B1, `(.L_x_70) ;  /* 0x000003c000017945 */ /* 0x000fe80003800200 */
[----:B------:R-:W-:-:S13]  /*1380*/  ISETP.GE.AND P0, PT, R2, R23, PT ;  /* 0x000000170200720c */ /* 0x000fda0003f06270 */
[----:B------:R-:W-:Y:S05]  /*1390*/  @P0 BRA `(.L_x_73) ;  /* 0x0000000000e40947 */ /* 0x000fea0003800000 */
[----:B------:R-:W0:Y:S01]  /*13a0*/  LDCU UR5, c[0x0][0x3ac] ;  /* 0x00007580ff0577ac */ /* 0x000e220008000800 */
[----:B------:R-:W1:Y:S01]  /*13b0*/  LDC R7, c[0x0][0x3ac] ;  /* 0x0000eb00ff077b82 */ /* 0x000e620000000800 */
[----:B------:R-:W-:Y:S01]  /*13c0*/  LOP3.LUT R5, RZ, R2, RZ, 0x33, !PT ;  /* 0x00000002ff057212 */ /* 0x000fe200078e33ff */
[----:B------:R-:W-:Y:S01]  /*13d0*/  IMAD.SHL.U32 R4, R0, 0x1000, RZ ;  /* 0x0000100000047824 */ /* 0x000fe200078e00ff */
[----:B------:R-:W-:Y:S03]  /*13e0*/  BSSY.RECONVERGENT B2, `(.L_x_74) ;  /* 0x0000019000027945 */ /* 0x000fe60003800200 */
[----:B------:R-:W-:-:S05]  /*13f0*/  IMAD.IADD R5, R5, 0x1, R26 ;  /* 0x0000000105057824 */ /* 0x000fca00078e021a */
[----:B------:R-:W-:-:S04]  /*1400*/  LOP3.LUT R6, R5, 0x300, RZ, 0xc0, !PT ;  /* 0x0000030005067812 */ /* 0x000fc800078ec0ff */
[----:B------:R-:W-:Y:S01]  /*1410*/  ISETP.NE.AND P0, PT, R6, 0x300, PT ;  /* 0x000003000600780c */ /* 0x000fe20003f05270 */
[----:B0-----:R-:W-:-:S06]  /*1420*/  USHF.L.U32 UR5, UR5, 0xc, URZ ;  /* 0x0000000c05057899 */ /* 0x001fcc00080006ff */
[----:B------:R-:W-:Y:S02]  /*1430*/  VIADD R4, R4, UR5 ;  /* 0x0000000504047c36 */ /* 0x000fe40008000000 */
[----:B-1----:R-:W-:Y:S02]  /*1440*/  IMAD R7, R7, UR4, RZ ;  /* 0x0000000407077c24 */ /* 0x002fe4000f8e02ff */
[C---:B------:R-:W-:Y:S01]  /*1450*/  IMAD.IADD R4, R5.reuse, 0x1, -R4 ;  /* 0x0000000105047824 */ /* 0x040fe200078e0a04 */
[----:B------:R-:W-:-:S03]  /*1460*/  LEA.HI R5, R5, 0x1, RZ, 0x18 ;  /* 0x0000000105057811 */ /* 0x000fc600078fc0ff */
[----:B------:R-:W-:Y:S02]  /*1470*/  IMAD R4, R7, -0x1000, R4 ;  /* 0xfffff00007047824 */ /* 0x000fe400078e0204 */
[----:B------:R-:W-:-:S03]  /*1480*/  IMAD.MOV.U32 R7, RZ, RZ, R2 ;  /* 0x000000ffff077224 */ /* 0x000fc600078e0002 */
[----:B------:R-:W-:Y:S01]  /*1490*/  ISETP.GE.U32.AND P2, PT, R4, 0x300, PT ;  /* 0x000003000400780c */ /* 0x000fe20003f46070 */
[----:B------:R-:W-:-:S12]  /*14a0*/  @!P0 BRA `(.L_x_75) ;  /* 0x0000000000308947 */ /* 0x000fd80003800000 */
[----:B------:R-:W-:Y:S01]  /*14b0*/  LOP3.LUT R5, R5, 0x3, RZ, 0xc0, !PT ;  /* 0x0000000305057812 */ /* 0x000fe200078ec0ff */
[----:B------:R-:W-:-:S04]  /*14c0*/  IMAD.MOV.U32 R7, RZ, RZ, R2 ;  /* 0x000000ffff077224 */ /* 0x000fc800078e0002 */
[----:B------:R-:W-:-:S07]  /*14d0*/  IMAD.MOV R6, RZ, RZ, -R5 ;  /* 0x000000ffff067224 */ /* 0x000fce00078e0a05 */
.L_x_76:
[----:B------:R-:W-:-:S06]  /*14e0*/  IMAD.WIDE.U32 R4, R25, 0x4, R20 ;  /* 0x0000000419047825 */ /* 0x000fcc00078e0014 */
        /* <DEDUP_REMOVED lines=8> */
.L_x_75:
[----:B------:R-:W-:Y:S05]  /*1570*/  BSYNC.RECONVERGENT B2 ;  /* 0x0000000000027941 */ /* 0x000fea0003800200 */
.L_x_74:
[----:B------:R-:W-:Y:S05]  /*1580*/  @!P2 BRA `(.L_x_73) ;  /* 0x000000000068a947 */ /* 0x000fea0003800000 */
[C---:B------:R-:W-:Y:S02]  /*1590*/  IMAD.IADD R13, R7.reuse, 0x1, R24 ;  /* 0x00000001070d7824 */ /* 0x040fe400078e0218 */
[----:B------:R-:W-:-:S07]  /*15a0*/  VIADD R12, R7, 0x200 ;  /* 0x00000200070c7836 */ /* 0x000fce0000000000 */
.L_x_77:
[----:B------:R-:W-:-:S04]  /*15b0*/  VIADD R5, R13, 0xffffff00 ;  /* 0xffffff000d057836 */ /* 0x000fc80000000000 */
[----:B------:R-:W-:-:S04]  /*15c0*/  IMAD.WIDE.U32 R4, R5, 0x4, R20 ;  /* 0x0000000405047825 */ /* 0x000fc800078e0014 */
[C-C-:B------:R-:W-:Y:S02]  /*15d0*/  IMAD.WIDE.U32 R6, R13.reuse, 0x4, R20.reuse ;  /* 0x000000040d067825 */ /* 0x140fe400078e0014 */
[----:B------:R-:W2:Y:S02]  /*15e0*/  LDG.E.CONSTANT R4, desc[UR8][R4.64] ;  /* 0x0000000804047981 */ /* 0x000ea4000c1e9900 */
[C---:B------:R-:W-:Y:S02]  /*15f0*/  VIADD R9, R13.reuse, 0x100 ;  /* 0x000001000d097836 */ /* 0x040fe40000000000 */
[----:B------:R-:W3:Y:S01]  /*1600*/  LDG.E.CONSTANT R6, desc[UR8][R6.64] ;  /* 0x0000000806067981 */ /* 0x000ee2000c1e9900 */
[----:B------:R-:W-:Y:S02]  /*1610*/  VIADD R11, R13, 0x200 ;  /* 0x000002000d0b7836 */ /* 0x000fe40000000000 */
[----:B------:R-:W-:-:S04]  /*1620*/  IMAD.WIDE.U32 R8, R9, 0x4, R20 ;  /* 0x0000000409087825 */ /* 0x000fc800078e0014 */
[----:B------:R-:W-:Y:S02]  /*1630*/  IMAD.WIDE.U32 R10, R11, 0x4, R20 ;  /* 0x000000040b0a7825 */ /* 0x000fe400078e0014 */
[----:B------:R-:W4:Y:S04]  /*1640*/  LDG.E.CONSTANT R8, desc[UR8][R8.64] ;  /* 0x0000000808087981 */ /* 0x000f28000c1e9900 */
[----:B------:R-:W5:Y:S01]  /*1650*/  LDG.E.CONSTANT R10, desc[UR8][R10.64] ;  /* 0x000000080a0a7981 */ /* 0x000f62000c1e9900 */
[----:B------:R-:W-:Y:S01]  /*1660*/  VIADD R13, R13, 0x400 ;  /* 0x000004000d0d7836 */ /* 0x000fe20000000000 */
[----:B--2---:R-:W-:-:S04]  /*1670*/  FSETP.GEU.AND P0, PT, R3, R4, PT ;  /* 0x000000040300720b */ /* 0x004fc80003f0e000 */
[----:B------:R-:W-:Y:S01]  /*1680*/  FSEL R3, R4, R3, !P0 ;  /* 0x0000000304037208 */ /* 0x000fe20004000000 */
[C---:B------:R-:W-:Y:S02]  /*1690*/  VIADD R4, R12.reuse, 0x200 ;  /* 0x000002000c047836 */ /* 0x040fe40000000000 */
[----:B------:R-:W-:Y:S01]  /*16a0*/  VIADD R12, R12, 0x400 ;  /* 0x000004000c0c7836 */ /* 0x000fe20000000000 */
[----:B---3--:R-:W-:Y:S02]  /*16b0*/  FSETP.GEU.AND P0, PT, R3, R6, PT ;  /* 0x000000060300720b */ /* 0x008fe40003f0e000 */
[----:B------:R-:W-:Y:S02]  /*16c0*/  ISETP.GE.AND P1, PT, R4, R23, PT ;  /* 0x000000170400720c */ /* 0x000fe40003f26270 */
[----:B------:R-:W-:-:S04]  /*16d0*/  FSEL R3, R6, R3, !P0 ;  /* 0x0000000306037208 */ /* 0x000fc80004000000 */
[----:B----4-:R-:W-:-:S04]  /*16e0*/  FSETP.GEU.AND P0, PT, R3, R8, PT ;  /* 0x000000080300720b */ /* 0x010fc80003f0e000 */
[----:B------:R-:W-:-:S04]  /*16f0*/  FSEL R3, R8, R3, !P0 ;  /* 0x0000000308037208 */ /* 0x000fc80004000000 */
[----:B-----5:R-:W-:-:S04]  /*1700*/  FSETP.GEU.AND P0, PT, R3, R10, PT ;  /* 0x0000000a0300720b */ /* 0x020fc80003f0e000 */
[----:B------:R-:W-:Y:S01]  /*1710*/  FSEL R3, R10, R3, !P0 ;  /* 0x000000030a037208 */ /* 0x000fe20004000000 */
[----:B------:R-:W-:Y:S08]  /*1720*/  @!P1 BRA `(.L_x_77) ;  /* 0xfffffffc00a09947 */ /* 0x000ff0000383ffff */
.L_x_73:
[----:B------:R-:W-:Y:S05]  /*1730*/  BSYNC.RECONVERGENT B1 ;  /* 0x0000000000017941 */ /* 0x000fea0003800200 */
.L_x_70:
        /* <DEDUP_REMOVED lines=55> */
.L_x_58:
[----:B------:R-:W0:Y:S02]  /*1ab0*/  LDCU UR6, c[0x0][0x3a8] ;  /* 0x00007500ff0677ac */ /* 0x000e240008000800 */
[----:B0-----:R-:W-:-:S04]  /*1ac0*/  IADD3 R4, PT, PT, -R23, UR6, RZ ;  /* 0x0000000617047c10 */ /* 0x001fc8000fffe1ff */
        /* <DEDUP_REMOVED lines=9> */
[----:B------:R-:W-:-:S04]  /*1b60*/  IMAD.IADD R3, R23, 0x1, R2 ;  /* 0x0000000117037824 */ /* 0x000fc800078e0202 */
[----:B0-----:R-:W-:-:S05]  /*1b70*/  IMAD.WIDE.U32 R6, R3, 0x4, R6 ;  /* 0x0000000403067825 */ /* 0x001fca00078e0006 */
[----:B------:R0:W5:Y:S01]  /*1b80*/  LDG.E.CONSTANT R3, desc[UR8][R6.64] ;  /* 0x0000000806037981 */ /* 0x000162000c1e9900 */
[----:B------:R-:W-:-:S07]  /*1b90*/  VIADD R10, R2, 0x100 ;  /* 0x00000100020a7836 */ /* 0x000fce0000000000 */
.L_x_80:
[----:B------:R-:W-:Y:S05]  /*1ba0*/  BSYNC.RECONVERGENT B1 ;  /* 0x0000000000017941 */ /* 0x000fea0003800200 */
.L_x_79:
[----:B------:R-:W-:Y:S01]  /*1bb0*/  ISETP.GE.U32.AND P0, PT, R10, R4, PT ;  /* 0x000000040a00720c */ /* 0x000fe20003f06070 */
[----:B------:R-:W-:-:S12]  /*1bc0*/  BSSY.RECONVERGENT B1, `(.L_x_81) ;  /* 0x0000035000017945 */ /* 0x000fd80003800200 */
[----:B------:R-:W-:Y:S05]  /*1bd0*/  @P0 BRA `(.L_x_82) ;  /* 0x0000000000cc0947 */ /* 0x000fea0003800000 */
[----:B------:R-:W-:Y:S01]  /*1be0*/  LOP3.LUT R5, RZ, R10, RZ, 0x33, !PT ;  /* 0x0000000aff057212 */ /* 0x000fe200078e33ff */
[----:B------:R-:W-:Y:S04]  /*1bf0*/  BSSY.RECONVERGENT B2, `(.L_x_83) ;  /* 0x0000015000027945 */ /* 0x000fe80003800200 */
[----:B0-----:R-:W-:-:S04]  /*1c00*/  VIADD R6, R5, UR6 ;  /* 0x0000000605067c36 */ /* 0x001fc80008000000 */
[C---:B------:R-:W-:Y:S01]  /*1c10*/  IMAD.IADD R7, R6.reuse, 0x1, -R23 ;  /* 0x0000000106077824 */ /* 0x040fe200078e0a17 */
[----:B------:R-:W-:-:S04]  /*1c20*/  LOP3.LUT R5, R6, 0x300, RZ, 0xc0, !PT ;  /* 0x0000030006057812 */ /* 0x000fc800078ec0ff */
[----:B------:R-:W-:Y:S02]  /*1c30*/  ISETP.NE.AND P0, PT, R5, 0x300, PT ;  /* 0x000003000500780c */ /* 0x000fe40003f05270 */
[----:B------:R-:W-:-:S11]  /*1c40*/  ISETP.GE.U32.AND P2, PT, R7, 0x300, PT ;  /* 0x000003000700780c */ /* 0x000fd60003f46070 */
[----:B------:R-:W-:Y:S05]  /*1c50*/  @!P0 BRA `(.L_x_84) ;  /* 0x0000000000388947 */ /* 0x000fea0003800000 */
[----:B------:R-:W0:Y:S01]  /*1c60*/  LDC.64 R8, c[0x0][0x380] ;  /* 0x0000e000ff087b82 */ /* 0x000e220000000a00 */
[----:B------:R-:W-:Y:S01]  /*1c70*/  LEA.HI R5, R6, 0x1, RZ, 0x18 ;  /* 0x0000000106057811 */ /* 0x000fe200078fc0ff */
[----:B------:R-:W-:-:S03]  /*1c80*/  IMAD.IADD R11, R23, 0x1, R10 ;  /* 0x00000001170b7824 */ /* 0x000fc600078e020a */
[----:B------:R-:W-:-:S05]  /*1c90*/  LOP3.LUT R5, R5, 0x3, RZ, 0xc0, !PT ;  /* 0x0000000305057812 */ /* 0x000fca00078ec0ff */
[----:B------:R-:W-:-:S07]  /*1ca0*/  IMAD.MOV R5, RZ, RZ, -R5 ;  /* 0x000000ffff057224 */ /* 0x000fce00078e0a05 */
.L_x_85:
        /* <DEDUP_REMOVED lines=9> */
.L_x_84:
[----:B------:R-:W-:Y:S05]  /*1d40*/  BSYNC.RECONVERGENT B2 ;  /* 0x0000000000027941 */ /* 0x000fea0003800200 */
.L_x_83:
[----:B------:R-:W-:Y:S05]  /*1d50*/  @!P2 BRA `(.L_x_82) ;  /* 0x00000000006ca947 */ /* 0x000fea0003800000 */
[----:B------:R-:W0:Y:S01]  /*1d60*/  LDC.64 R6, c[0x0][0x380] ;  /* 0x0000e000ff067b82 */ /* 0x000e220000000a00 */
[----:B------:R-:W-:Y:S02]  /*1d70*/  IMAD.IADD R23, R23, 0x1, R10 ;  /* 0x0000000117177824 */ /* 0x000fe400078e020a */
[----:B------:R-:W-:-:S07]  /*1d80*/  VIADD R5, R10, 0x200 ;  /* 0x000002000a057836 */ /* 0x000fce0000000000 */
.L_x_86:
        /* <DEDUP_REMOVED lines=24> */
.L_x_82:
[----:B------:R-:W-:Y:S05]  /*1f10*/  BSYNC.RECONVERGENT B1 ;  /* 0x0000000000017941 */ /* 0x000fea0003800200 */
.L_x_81:
[----:B------:R-:W-:Y:S01]  /*1f20*/  ISETP.GE.U32.AND P0, PT, R4, 0x100, PT ;  /* 0x000001000400780c */ /* 0x000fe20003f06070 */
[----:B0----5:R-:W-:-:S12]  /*1f30*/  IMAD.MOV.U32 R6, RZ, RZ, R3 ;  /* 0x000000ffff067224 */ /* 0x021fd800078e0003 */
[----:B------:R-:W-:Y:S05]  /*1f40*/  @!P0 BRA `(.L_x_87) ;  /* 0x0000000000dc8947 */ /* 0x000fea0003800000 */
[----:B------:R-:W0:Y:S01]  /*1f50*/  S2R R8, SR_LANEID ;  /* 0x0000000000087919 */ /* 0x000e220000000000 */
[----:B------:R-:W1:Y:S02]  /*1f60*/  SHFL.DOWN PT, R3, R6, 0x1, 0x1f ;  /* 0x08201f0006037f89 */ /* 0x000e6400000e0000 */
[----:B-1----:R-:W-:Y:S02]  /*1f70*/  FSETP.GEU.AND P0, PT, R6, R3, PT ;  /* 0x000000030600720b */ /* 0x002fe40003f0e000 */
[C---:B0-----:R-:W-:Y:S02]  /*1f80*/  ISETP.GT.AND P1, PT, R8.reuse, 0x1e, PT ;  /* 0x0000001e0800780c */ /* 0x041fe40003f24270 */
[----:B------:R-:W-:Y:S02]  /*1f90*/  FSEL R3, R3, R6, !P0 ;  /* 0x0000000603037208 */ /* 0x000fe40004000000 */
[----:B------:R-:W-:Y:S02]  /*1fa0*/  ISETP.NE.AND P2, PT, R8, RZ, PT ;  /* 0x000000ff0800720c */ /* 0x000fe40003f45270 */
[----:B------:R-:W-:-:S02]  /*1fb0*/  FSEL R3, R6, R3, P1 ;  /* 0x0000000306037208 */ /* 0x000fc40000800000 */
[----:B------:R-:W-:-:S03]  /*1fc0*/  ISETP.GT.AND P1, PT, R8, 0x1d, PT ;  /* 0x0000001d0800780c */ /* 0x000fc60003f24270 */
[----:B------:R-:W0:Y:S06]  /*1fd0*/  SHFL.DOWN PT, R4, R3, 0x2, 0x1f ;  /* 0x08401f0003047f89 */ /* 0x000e2c00000e0000 */
        /* <DEDUP_REMOVED lines=46> */
.L_x_87:
[----:B------:R-:W-:Y:S01]  /*22c0*/  LOP3.LUT R3, R2, 0x3e0, RZ, 0xc0, !PT ;  /* 0x000003e002037812 */ /* 0x000fe200078ec0ff */
[----:B------:R-:W0:Y:S04]  /*22d0*/  S2R R8, SR_LANEID ;  /* 0x0000000000087919 */ /* 0x000e280000000000 */
[----:B------:R-:W-:Y:S01]  /*22e0*/  VIADD R5, R3, 0x20 ;  /* 0x0000002003057836 */ /* 0x000fe20000000000 */
[----:B------:R-:W-:-:S04]  /*22f0*/  LOP3.LUT R3, RZ, R3, RZ, 0x33, !PT ;  /* 0x00000003ff037212 */ /* 0x000fc800078e33ff */
[----:B------:R-:W-:Y:S01]  /*2300*/  ISETP.GT.U32.AND P0, PT, R5, R4, PT ;  /* 0x000000040500720c */ /* 0x000fe20003f04070 */
[----:B------:R-:W-:-:S05]  /*2310*/  IMAD.IADD R3, R3, 0x1, R4 ;  /* 0x0000000103037824 */ /* 0x000fca00078e0204 */
        /* <DEDUP_REMOVED lines=16> */
[C---:B------:R-:W-:Y:S01]  /*2420*/  ISETP.NE.AND P0, PT, R8.reuse, RZ, PT ;  /* 0x000000ff0800720c */ /* 0x040fe20003f05270 */
[----:B------:R-:W-:Y:S01]  /*2430*/  VIADD R8, R8, 0x10 ;  /* 0x0000001008087836 */ /* 0x000fe20000000000 */
[----:B------:R-:W-:Y:S01]  /*2440*/  ISETP.GT.AND P1, PT, R10, R3, PT ;  /* 0x000000030a00720c */ /* 0x000fe20003f24270 */
        /* <DEDUP_REMOVED lines=46> */
.L_x_78:
[----:B------:R-:W0:Y:S01]  /*2730*/  S2R R6, SR_TID.X ;  /* 0x0000000000067919 */ /* 0x000e220000002100 */
[----:B------:R-:W1:Y:S02]  /*2740*/  LDCU.64 UR10, c[0x0][0x380] ;  /* 0x00007000ff0a77ac */ /* 0x000e640008000a00 */
[----:B-1----:R-:W-:Y:S02]  /*2750*/  IMAD.U32 R2, RZ, RZ, UR10 ;  /* 0x0000000aff027e24 */ /* 0x002fe4000f8e00ff */
[----:B------:R-:W-:Y:S02]  /*2760*/  IMAD.U32 R3, RZ, RZ, UR11 ;  /* 0x0000000bff037e24 */ /* 0x000fe4000f8e00ff */
[----:B0-----:R-:W-:-:S04]  /*2770*/  IMAD.IADD R9, R23, 0x1, R6 ;  /* 0x0000000117097824 */ /* 0x001fc800078e0206 */
[----:B------:R-:W-:-:S05]  /*2780*/  IMAD.WIDE.U32 R8, R9, 0x4, R2 ;  /* 0x0000000409087825 */ /* 0x000fca00078e0002 */
        /* <DEDUP_REMOVED lines=44> */
[----:B------:R-:W-:Y:S02]  /*2a50*/  ISETP.GE.U32.AND P1, PT, R4, UR5, PT ;  /* 0x0000000504007c0c */ /* 0x000fe4000bf26070 */
[----:B------:R-:W-:-:S04]  /*2a60*/  FSETP.GEU.AND P0, PT, R11, R18, PT ;  /* 0x000000120b00720b */ /* 0x000fc80003f0e000 */
[----:B------:R-:W-:-:S07]  /*2a70*/  FSEL R11, R18, R11, !P0 ;  /* 0x0000000b120b7208 */ /* 0x000fce0004000000 */
[----:B------:R-:W-:Y:S05]  /*2a80*/  @!P1 BRA `(.L_x_88) ;  /* 0x0000000800149947 */ /* 0x000fea0003800000 */
[----:B------:R-:W-:Y:S01]  /*2a90*/  UIADD3 UR7, UPT, UPT, UR6, -0x1000, URZ ;  /* 0xfffff00006077890 */ /* 0x000fe2000fffe0ff */
[----:B------:R-:W-:Y:S01]  /*2aa0*/  VIADD R23, R23, UR5 ;  /* 0x0000000517177c36 */ /* 0x000fe20008000000 */
[----:B------:R-:W-:-:S03]  /*2ab0*/  UMOV UR4, URZ ;  /* 0x000000ff00047c82 */ /* 0x000fc60008000000 */
[C---:B------:R-:W-:Y:S01]  /*2ac0*/  VIADD R7, R23.reuse, 0x100 ;  /* 0x0000010017077836 */ /* 0x040fe20000000000 */
[C---:B------:R-:W-:Y:S01]  /*2ad0*/  ISETP.GT.U32.AND P0, PT, R23.reuse, UR7, PT ;  /* 0x0000000717007c0c */ /* 0x040fe2000bf04070 */
[----:B------:R-:W-:-:S12]  /*2ae0*/  IMAD.IADD R9, R23, 0x1, R6 ;  /* 0x0000000117097824 */ /* 0x000fd800078e0206 */
[----:B------:R-:W-:Y:S05]  /*2af0*/  @P0 BRA `(.L_x_89) ;  /* 0x0000000000f80947 */ /* 0x000fea0003800000 */
[----:B------:R-:W0:Y:S01]  /*2b00*/  LDC.64 R2, c[0x0][0x380] ;  /* 0x0000e000ff027b82 */ /* 0x000e220000000a00 */
[----:B------:R-:W1:Y:S01]  /*2b10*/  LDCU UR6, c[0x0][0x3a8] ;  /* 0x00007500ff0677ac */ /* 0x000e620008000800 */
[----:B------:R-:W-:Y:S01]  /*2b20*/  NOP ;  /* 0x0000000000007918 */ /* 0x000fe20000000000 */
.L_x_90:
[----:B------:R-:W-:-:S04]  /*2b30*/  IMAD.IADD R5, R6, 0x1, R23 ;  /* 0x0000000106057824 */ /* 0x000fc800078e0217 */
[----:B0-----:R-:W-:-:S05]  /*2b40*/  IMAD.WIDE.U32 R4, R5, 0x4, R2 ;  /* 0x0000000405047825 */ /* 0x001fca00078e0002 */
        /* <DEDUP_REMOVED lines=17> */
[----:B------:R1:W2:Y:S01]  /*2c60*/  LDG.E.CONSTANT R8, desc[UR8][R4.64+0x3400] ;  /* 0x0034000804087981 */ /* 0x0002a2000c1e9900 */
        /* <DEDUP_REMOVED lines=8> */
[----:B------:R-:W-:-:S04]  /*2cf0*/  FSETP.GEU.AND P1, PT, R10, R17, PT ;  /* 0x000000110a00720b */ /* 0x000fc80003f2e000 */
[----:B------:R-:W-:Y:S02]  /*2d00*/  FSEL R17, R17, R10, !P1 ;  /* 0x0000000a11117208 */ /* 0x000fe40004800000 */
[----:B------:R-:W-:-:S04]  /*2d10*/  FSETP.GEU.AND P2, PT, R12, R15, PT ;  /* 0x0000000f0c00720b */ /* 0x000fc80003f4e000 */
[----:B------:R-:W-:Y:S02]  /*2d20*/  FSEL R12, R15, R12, !P2 ;  /* 0x0000000c0f0c7208 */ /* 0x000fe40005000000 */
[----:B------:R-:W-:Y:S02]  /*2d30*/  FSETP.GEU.AND P0, PT, R11, R18, PT ;  /* 0x000000120b00720b */ /* 0x000fe40003f0e000 */
[----:B------:R-:W-:Y:S02]  /*2d40*/  FSETP.GEU.AND P1, PT, R20, R27, PT ;  /* 0x0000001b1400720b */ /* 0x000fe40003f2e000 */
[----:B------:R-:W-:Y:S02]  /*2d50*/  FSETP.GEU.AND P2, PT, R14, R17, PT ;  /* 0x000000110e00720b */ /* 0x000fe40003f4e000 */
[----:B------:R-:W-:Y:S02]  /*2d60*/  FSEL R11, R18, R11, !P0 ;  /* 0x0000000b120b7208 */ /* 0x000fe40004000000 */
[----:B------:R-:W-:-:S02]  /*2d70*/  FSEL R20, R27, R20, !P1 ;  /* 0x000000141b147208 */ /* 0x000fc40004800000 */
[----:B------:R-:W-:Y:S02]  /*2d80*/  FSEL R14, R17, R14, !P2 ;  /* 0x0000000e110e7208 */ /* 0x000fe40005000000 */
[----:B------:R-:W-:Y:S02]  /*2d90*/  FSETP.GEU.AND P0, PT, R11, R20, PT ;  /* 0x000000140b00720b */ /* 0x000fe40003f0e000 */
[----:B-1----:R-:W-:Y:S02]  /*2da0*/  IADD3 R4, PT, PT, -R23, UR6, RZ ;  /* 0x0000000617047c10 */ /* 0x002fe4000fffe1ff */
[----:B------:R-:W-:Y:S02]  /*2db0*/  FSEL R11, R20, R11, !P0 ;  /* 0x0000000b140b7208 */ /* 0x000fe40004000000 */
[----:B--2---:R-:W-:-:S04]  /*2dc0*/  FSETP.GEU.AND P3, PT, R8, R13, PT ;  /* 0x0000000d0800720b */ /* 0x004fc80003f6e000 */
[----:B------:R-:W-:-:S04]  /*2dd0*/  FSEL R13, R13, R8, !P3 ;  /* 0x000000080d0d7208 */ /* 0x000fc80005800000 */
[----:B------:R-:W-:-:S04]  /*2de0*/  FSETP.GEU.AND P3, PT, R12, R13, PT ;  /* 0x0000000d0c00720b */ /* 0x000fc80003f6e000 */
[----:B------:R-:W-:-:S04]  /*2df0*/  FSEL R13, R13, R12, !P3 ;  /* 0x0000000c0d0d7208 */ /* 0x000fc80005800000 */
[----:B------:R-:W-:-:S04]  /*2e00*/  FSETP.GEU.AND P1, PT, R14, R13, PT ;  /* 0x0000000d0e00720b */ /* 0x000fc80003f2e000 */
        /* <DEDUP_REMOVED lines=11> */
[----:B------:R-:W-:-:S13]  /*2ec0*/  ISETP.GT.U32.AND P0, PT, R23, UR7, PT ;  /* 0x0000000717007c0c */ /* 0x000fda000bf04070 */
[----:B------:R-:W-:Y:S05]  /*2ed0*/  @!P0 BRA `(.L_x_90) ;  /* 0xfffffffc00148947 */ /* 0x000fea000383ffff */
.L_x_89:
[----:B------:R-:W-:-:S13]  /*2ee0*/  ISETP.GE.U32.AND P0, PT, R23, UR6, PT ;  /* 0x0000000617007c0c */ /* 0x000fda000bf06070 */
[----:B------:R-:W-:Y:S05]  /*2ef0*/  @P0 BRA `(.L_x_88) ;  /* 0x0000000000f80947 */ /* 0x000fea0003800000 */
[----:B------:R-:W-:Y:S01]  /*2f00*/  IADD3 R23, PT, PT, -R23, UR6, RZ ;  /* 0x0000000617177c10 */ /* 0x000fe2000fffe1ff */
[----:B------:R-:W-:Y:S03]  /*2f10*/  BSSY.RECONVERGENT B1, `(.L_x_88) ;  /* 0x000003c000017945 */ /* 0x000fe60003800200 */
[----:B------:R-:W-:-:S13]  /*2f20*/  ISETP.GE.AND P0, PT, R6, R23, PT ;  /* 0x000000170600720c */ /* 0x000fda0003f06270 */
[----:B------:R-:W-:Y:S05]  /*2f30*/  @P0 BRA `(.L_x_91) ;  /* 0x0000000000e40947 */ /* 0x000fea0003800000 */
[----:B------:R-:W0:Y:S01]  /*2f40*/  LDC R8, c[0x0][0x3ac] ;  /* 0x0000eb00ff087b82 */ /* 0x000e220000000800 */
[----:B------:R-:W1:Y:S01]  /*2f50*/  LDCU UR5, c[0x0][0x3ac] ;  /* 0x00007580ff0577ac */ /* 0x000e620008000800 */
[----:B------:R-:W-:Y:S01]  /*2f60*/  LOP3.LUT R4, RZ, R6, RZ, 0x33, !PT ;  /* 0x00000006ff047212 */ /* 0x000fe200078e33ff */
[----:B------:R-:W-:Y:S01]  /*2f70*/  IMAD.SHL.U32 R10, R0, 0x1000, RZ ;  /* 0x00001000000a7824 */ /* 0x000fe200078e00ff */
[----:B------:R-:W-:Y:S03]  /*2f80*/  BSSY.RECONVERGENT B2, `(.L_x_92) ;  /* 0x0000019000027945 */ /* 0x000fe60003800200 */
[----:B------:R-:W-:Y:S01]  /*2f90*/  VIADD R5, R4, UR6 ;  /* 0x0000000604057c36 */ /* 0x000fe20008000000 */
[----:B-1----:R-:W-:Y:S01]  /*2fa0*/  USHF.L.U32 UR5, UR5, 0xc, URZ ;  /* 0x0000000c05057899 */ /* 0x002fe200080006ff */
[----:B0-----:R-:W-:-:S03]  /*2fb0*/  IMAD R4, R8, UR4, RZ ;  /* 0x0000000408047c24 */ /* 0x001fc6000f8e02ff */
[C---:B------:R-:W-:Y:S02]  /*2fc0*/  LOP3.LUT R8, R5.reuse, 0x300, RZ, 0xc0, !PT ;  /* 0x0000030005087812 */ /* 0x040fe400078ec0ff */
[----:B------:R-:W-:Y:S02]  /*2fd0*/  VIADD R10, R10, UR5 ;  /* 0x000000050a0a7c36 */ /* 0x000fe40008000000 */
[----:B------:R-:W-:Y:S02]  /*2fe0*/  ISETP.NE.AND P0, PT, R8, 0x300, PT ;  /* 0x000003000800780c */ /* 0x000fe40003f05270 */
[C---:B------:R-:W-:Y:S01]  /*2ff0*/  IMAD.IADD R13, R5.reuse, 0x1, -R10 ;  /* 0x00000001050d7824 */ /* 0x040fe200078e0a0a */
[----:B------:R-:W-:Y:S01]  /*3000*/  LEA.HI R5, R5, 0x1, RZ, 0x18 ;  /* 0x0000000105057811 */ /* 0x000fe200078fc0ff */
[----:B------:R-:W-:Y:S02]  /*3010*/  IMAD.MOV.U32 R8, RZ, RZ, R6 ;  /* 0x000000ffff087224 */ /* 0x000fe400078e0006 */
[----:B------:R-:W-:-:S05]  /*3020*/  IMAD R4, R4, -0x1000, R13 ;  /* 0xfffff00004047824 */ /* 0x000fca00078e020d */
[----:B------:R-:W-:Y:S02]  /*3030*/  ISETP.GE.U32.AND P2, PT, R4, 0x300, PT ;  /* 0x000003000400780c */ /* 0x000fe40003f46070 */
[----:B------:R-:W-:Y:S11]  /*3040*/  @!P0 BRA `(.L_x_93) ;  /* 0x0000000000308947 */ /* 0x000ff60003800000 */
[----:B------:R-:W-:Y:S01]  /*3050*/  LOP3.LUT R5, R5, 0x3, RZ, 0xc0, !PT ;  /* 0x0000000305057812 */ /* 0x000fe200078ec0ff */
[----:B------:R-:W-:-:S04]  /*3060*/  IMAD.MOV.U32 R8, RZ, RZ, R6 ;  /* 0x000000ffff087224 */ /* 0x000fc800078e0006 */
[----:B------:R-:W-:-:S07]  /*3070*/  IMAD.MOV R10, RZ, RZ, -R5 ;  /* 0x000000ffff0a7224 */ /* 0x000fce00078e0a05 */
.L_x_94:
        /* <DEDUP_REMOVED lines=9> */
.L_x_93:
[----:B------:R-:W-:Y:S05]  /*3110*/  BSYNC.RECONVERGENT B2 ;  /* 0x0000000000027941 */ /* 0x000fea0003800200 */
.L_x_92:
[----:B------:R-:W-:Y:S05]  /*3120*/  @!P2 BRA `(.L_x_91) ;  /* 0x000000000068a947 */ /* 0x000fea0003800000 */
[C---:B------:R-:W-:Y:S02]  /*3130*/  IMAD.IADD R17, R8.reuse, 0x1, R7 ;  /* 0x0000000108117824 */ /* 0x040fe400078e0207 */
[----:B------:R-:W-:-:S07]  /*3140*/  VIADD R7, R8, 0x200 ;  /* 0x0000020008077836 */ /* 0x000fce0000000000 */
.L_x_95:
        /* <DEDUP_REMOVED lines=24> */
.L_x_91:
[----:B------:R-:W-:Y:S05]  /*32d0*/  BSYNC.RECONVERGENT B1 ;  /* 0x0000000000017941 */ /* 0x000fea0003800200 */
.L_x_88:
        /* <DEDUP_REMOVED lines=53> */
.L_x_69:
[----:B------:R-:W-:Y:S05]  /*3630*/  BSYNC.RECONVERGENT B0 ;  /* 0x0000000000007941 */ /* 0x000fea0003800200 */
.L_x_57:
[----:B------:R-:W-:Y:S05]  /*3640*/  @P0 EXIT ;  /* 0x000000000000094d */ /* 0x000fea0003800000 */
[----:B------:R-:W0:Y:S02]  /*3650*/  LDC.64 R2, c[0x0][0x388] ;  /* 0x0000e200ff027b82 */ /* 0x000e240000000a00 */
[----:B0-----:R-:W-:-:S05]  /*3660*/  IMAD.WIDE.U32 R2, R0, 0x4, R2 ;  /* 0x0000000400027825 */ /* 0x001fca00078e0002 */
[----:B------:R-:W-:Y:S01]  /*3670*/  STG.E desc[UR8][R2.64], R8 ;  /* 0x0000000802007986 */ /* 0x000fe2000c101908 */
[----:B------:R-:W-:Y:S05]  /*3680*/  EXIT ;  /* 0x000000000000794d */ /* 0x000fea0003800000 */
.L_x_96:
        /* <DEDUP_REMOVED lines=15> */
.L_x_154:


//--------------------- .text._ZN3cub18CUB_300001_SM_10006detail6reduce28DeviceReduceSingleTileKernelINS2_10policy_hubIfjN4cuda3__47maximumIvEEE10Policy1000EPfSB_jS8_ffNS5_3std3__410__identityEEEvT0_T1_T2_T3_T4_T6_ --------------------------
	.section	.text._ZN3cub18CUB_300001_SM_10006detail6reduce28DeviceReduceSingleTileKernelINS2_10policy_hubIfjN4cuda3__47maximumIvEEE10Policy1000EPfSB_jS8_ffNS5_3std3__410__identityEEEvT0_T1_T2_T3_T4_T6_,"ax",@progbits
	.align	128
        .global         _ZN3cub18CUB_300001_SM_10006detail6reduce28DeviceReduceSingleTileKernelINS2_10policy_hubIfjN4cuda3__47maximumIvEEE10Policy1000EPfSB_jS8_ffNS5_3std3__410__identityEEEvT0_T1_T2_T3_T4_T6_
        .type           _ZN3cub18CUB_300001_SM_10006detail6reduce28DeviceReduceSingleTileKernelINS2_10policy_hubIfjN4cuda3__47maximumIvEEE10Policy1000EPfSB_jS8_ffNS5_3std3__410__identityEEEvT0_T1_T2_T3_T4_T6_,@function
        .size           _ZN3cub18CUB_300001_SM_10006detail6reduce28DeviceReduceSingleTileKernelINS2_10policy_hubIfjN4cuda3__47maximumIvEEE10Policy1000EPfSB_jS8_ffNS5_3std3__410__identityEEEvT0_T1_T2_T3_T4_T6_,(.L_x_155 - _ZN3cub18CUB_300001_SM_10006detail6reduce28DeviceReduceSingleTileKernelINS2_10policy_hubIfjN4cuda3__47maximumIvEEE10Policy1000EPfSB_jS8_ffNS5_3std3__410__identityEEEvT0_T1_T2_T3_T4_T6_)
        .other          _ZN3cub18CUB_300001_SM_10006detail6reduce28DeviceReduceSingleTileKernelINS2_10policy_hubIfjN4cuda3__47maximumIvEEE10Policy1000EPfSB_jS8_ffNS5_3std3__410__identityEEEvT0_T1_T2_T3_T4_T6_,@"STO_CUDA_ENTRY STV_DEFAULT"
_ZN3cub18CUB_300001_SM_10006detail6reduce28DeviceReduceSingleTileKernelINS2_10policy_hubIfjN4cuda3__47maximumIvEEE10Policy1000EPfSB_jS8_ffNS5_3std3__410__identityEEEvT0_T1_T2_T3_T4_T6_:
.text._ZN3cub18CUB_300001_SM_10006detail6reduce28DeviceReduceSingleTileKernelINS2_10policy_hubIfjN4cuda3__47maximumIvEEE10Policy1000EPfSB_jS8_ffNS5_3std3__410__identityEEEvT0_T1_T2_T3_T4_T6_:
        /* <DEDUP_REMOVED lines=13> */
.L_x_97:
[----:B------:R-:W0:Y:S01]  /*00d0*/  LDCU UR4, c[0x0][0x380] ;  /* 0x00007000ff0477ac */ /* 0x000e220008000800 */
[----:B------:R-:W-:Y:S01]  /*00e0*/  BSSY.RECONVERGENT B0, `(.L_x_98) ;  /* 0x00003e2000007945 */ /* 0x000fe20003800200 */
[----:B0-----:R-:W-:-:S09]  /*00f0*/  ULOP3.LUT UP0, URZ, UR4, 0xf, URZ, 0xc0, !UPT ;  /* 0x0000000f04ff7892 */ /* 0x001fd2000f80c0ff */
[----:B------:R-:W-:Y:S05]  /*0100*/  BRA.U UP0, `(.L_x_99) ;  /* 0x0000001d008c7547 */ /* 0x000fea000b800000 */
        /* <DEDUP_REMOVED lines=8> */
[----:B------:R-:W0:Y:S02]  /*0190*/  LDC.64 R4, c[0x0][0x380] ;  /* 0x0000e000ff047b82 */ /* 0x000e240000000a00 */
[----:B0-----:R-:W-:-:S05]  /*01a0*/  IMAD.WIDE.U32 R4, R0, 0x4, R4 ;  /* 0x0000000400047825 */ /* 0x001fca00078e0004 */
[----:B------:R0:W5:Y:S01]  /*01b0*/  LDG.E.CONSTANT R2, desc[UR6][R4.64] ;  /* 0x0000000604027981 */ /* 0x000162000c1e9900 */
[----:B------:R-:W-:-:S07]  /*01c0*/  VIADD R6, R0, 0x100 ;  /* 0x0000010000067836 */ /* 0x000fce0000000000 */
.L_x_102:
[----:B------:R-:W-:Y:S05]  /*01d0*/  BSYNC.RECONVERGENT B1 ;  /* 0x0000000000017941 */ /* 0x000fea0003800200 */
.L_x_101:
[----:B------:R-:W-:Y:S01]  /*01e0*/  ISETP.GE.U32.AND P0, PT, R6, R3, PT ;  /* 0x000000030600720c */ /* 0x000fe20003f06070 */
        /* <DEDUP_REMOVED lines=15> */
.L_x_107:
        /* <DEDUP_REMOVED lines=10> */
.L_x_106:
[----:B------:R-:W-:Y:S05]  /*0380*/  BSYNC.RECONVERGENT B2 ;  /* 0x0000000000027941 */ /* 0x000fea0003800200 */
.L_x_105:
[----:B------:R-:W-:Y:S05]  /*0390*/  @!P0 BRA `(.L_x_104) ;  /* 0x0000000400b88947 */ /* 0x000fea0003800000 */
[----:B------:R-:W0:Y:S01]  /*03a0*/  LDC.64 R4, c[0x0][0x380] ;  /* 0x0000e000ff047b82 */ /* 0x000e220000000a00 */
[----:B------:R-:W-:Y:S01]  /*03b0*/  IMAD.IADD R7, R3, 0x1, -R6 ;  /* 0x0000000103077824 */ /* 0x000fe200078e0a06 */
[----:B------:R-:W-:Y:S01]  /*03c0*/  BSSY.RECONVERGENT B2, `(.L_x_108) ;  /* 0x000003c000027945 */ /* 0x000fe20003800200 */
[----:B------:R-:W-:-:S03]  /*03d0*/  PLOP3.LUT P0, PT, PT, PT, PT, 0x80, 0x8 ;  /* 0x000000000008781c */ /* 0x000fc60003f0f070 */
[----:B------:R-:W-:Y:S01]  /*03e0*/  ISETP.GT.AND P1, PT, R7, 0xc00, PT ;  /* 0x00000c000700780c */ /* 0x000fe20003f24270 */
[----:B0-----:R-:W-:-:S12]  /*03f0*/  IMAD.WIDE.U32 R4, R6, 0x4, R4 ;  /* 0x0000000406047825 */ /* 0x001fd800078e0004 */
[----:B------:R-:W-:Y:S05]  /*0400*/  @!P1 BRA `(.L_x_109) ;  /* 0x0000000000dc9947 */ /* 0x000fea0003800000 */
[----:B------:R-:W-:Y:S01]  /*0410*/  PLOP3.LUT P0, PT, PT, PT, PT, 0x8, 0x80 ;  /* 0x000000000080781c */ /* 0x000fe20003f0e170 */
[----:B------:R-:W-:-:S12]  /*0420*/  VIADD R9, R3, 0xfffff400 ;  /* 0xfffff40003097836 */ /* 0x000fd80000000000 */
.L_x_110:
[----:B------:R-:W2:Y:S04]  /*0430*/  LDG.E.CONSTANT R17, desc[UR6][R4.64] ;  /* 0x0000000604117981 */ /* 0x000ea8000c1e9900 */
[----:B------:R-:W3:Y:S04]  /*0440*/  LDG.E.CONSTANT R19, desc[UR6][R4.64+0x400] ;  /* 0x0004000604137981 */ /* 0x000ee8000c1e9900 */
[----:B------:R-:W4:Y:S04]  /*0450*/  LDG.E.CONSTANT R21, desc[UR6][R4.64+0x800] ;  /* 0x0008000604157981 */ /* 0x000f28000c1e9900 */
        /* <DEDUP_REMOVED lines=12> */
[----:B------:R0:W4:Y:S01]  /*0520*/  LDG.E.CONSTANT R7, desc[UR6][R4.64+0x3c00] ;  /* 0x003c000604077981 */ /* 0x000122000c1e9900 */
[----:B------:R-:W-:-:S05]  /*0530*/  VIADD R6, R6, 0x1000 ;  /* 0x0000100006067836 */ /* 0x000fca0000000000 */
[----:B------:R-:W-:Y:S02]  /*0540*/  ISETP.GE.AND P2, PT, R6, R9, PT ;  /* 0x000000090600720c */ /* 0x000fe40003f46270 */
[----:B0-----:R-:W-:-:S05]  /*0550*/  IADD3 R4, P3, PT, R4, 0x4000, RZ ;  /* 0x0000400004047810 */ /* 0x001fca0007f7e0ff */
[----:B------:R-:W-:Y:S01]  /*0560*/  IMAD.X R5, RZ, RZ, R5, P3 ;  /* 0x000000ffff057224 */ /* 0x000fe200018e0605 */
        /* <DEDUP_REMOVED lines=33> */
.L_x_109:
[----:B------:R-:W-:Y:S05]  /*0780*/  BSYNC.RECONVERGENT B2 ;  /* 0x0000000000027941 */ /* 0x000fea0003800200 */
.L_x_108:
[----:B------:R-:W-:Y:S01]  /*0790*/  IMAD.IADD R7, R3, 0x1, -R6 ;  /* 0x0000000103077824 */ /* 0x000fe200078e0a06 */
[----:B------:R-:W-:Y:S04]  /*07a0*/  BSSY.RECONVERGENT B2, `(.L_x_111) ;  /* 0x000001f000027945 */ /* 0x000fe80003800200 */
[----:B------:R-:W-:-:S13]  /*07b0*/  ISETP.GT.AND P1, PT, R7, 0x400, PT ;  /* 0x000004000700780c */ /* 0x000fda0003f24270 */
[----:B------:R-:W-:Y:S05]  /*07c0*/  @!P1 BRA `(.L_x_112) ;  /* 0x0000000000709947 */ /* 0x000fea0003800000 */
[----:B------:R-:W2:Y:S04]  /*07d0*/  LDG.E.CONSTANT R7, desc[UR6][R4.64] ;  /* 0x0000000604077981 */ /* 0x000ea8000c1e9900 */
[----:B------:R-:W3:Y:S04]  /*07e0*/  LDG.E.CONSTANT R9, desc[UR6][R4.64+0x400] ;  /* 0x0004000604097981 */ /* 0x000ee8000c1e9900 */
[----:B------:R-:W4:Y:S04]  /*07f0*/  LDG.E.CONSTANT R11, desc[UR6][R4.64+0x800] ;  /* 0x00080006040b7981 */ /* 0x000f28000c1e9900 */
[----:B------:R-:W4:Y:S04]  /*0800*/  LDG.E.CONSTANT R13, desc[UR6][R4.64+0xc00] ;  /* 0x000c0006040d7981 */ /* 0x000f28000c1e9900 */
[----:B------:R-:W4:Y:S04]  /*0810*/  LDG.E.CONSTANT R15, desc[UR6][R4.64+0x1000] ;  /* 0x00100006040f7981 */ /* 0x000f28000c1e9900 */
[----:B------:R-:W4:Y:S04]  /*0820*/  LDG.E.CONSTANT R17, desc[UR6][R4.64+0x1400] ;  /* 0x0014000604117981 */ /* 0x000f28000c1e9900 */
[----:B------:R-:W4:Y:S04]  /*0830*/  LDG.E.CONSTANT R19, desc[UR6][R4.64+0x1800] ;  /* 0x0018000604137981 */ /* 0x000f28000c1e9900 */
[----:B------:R0:W4:Y:S01]  /*0840*/  LDG.E.CONSTANT R21, desc[UR6][R4.64+0x1c00] ;  /* 0x001c000604157981 */ /* 0x000122000c1e9900 */
[----:B------:R-:W-:Y:S01]  /*0850*/  VIADD R6, R6, 0x800 ;  /* 0x0000080006067836 */ /* 0x000fe20000000000 */
        /* <DEDUP_REMOVED lines=19> */
.L_x_112:
[----:B------:R-:W-:Y:S05]  /*0990*/  BSYNC.RECONVERGENT B2 ;  /* 0x0000000000027941 */ /* 0x000fea0003800200 */
.L_x_111:
[----:B------:R-:W-:-:S13]  /*09a0*/  ISETP.LT.OR P0, PT, R6, R3, P0 ;  /* 0x000000030600720c */ /* 0x000fda0000701670 */
[----:B------:R-:W-:Y:S05]  /*09b0*/  @!P0 BRA `(.L_x_104) ;  /* 0x0000000000308947 */ /* 0x000fea0003800000 */
        /* <DEDUP_REMOVED lines=12> */
.L_x_104:
[----:B------:R-:W-:Y:S05]  /*0a80*/  BSYNC.RECONVERGENT B1 ;  /* 0x0000000000017941 */ /* 0x000fea0003800200 */
.L_x_103:
[----:B------:R-:W-:Y:S01]  /*0a90*/  ISETP.GE.U32.AND P0, PT, R3, 0x100, PT ;  /* 0x000001000300780c */ /* 0x000fe20003f06070 */
        /* <DEDUP_REMOVED lines=10> */
[----:B------:R-:W1:Y:S06]  /*0b40*/  SHFL.DOWN PT, R3, R2, 0x2, 0x1f ;  /* 0x08401f0002037f89 */ /* 0x000e6c00000e0000 */
[----:B------:R-:W2:Y:S01]  /*0b50*/  @!P2 S2R R6, SR_CgaCtaId ;  /* 0x000000000006a919 */ /* 0x000ea20000008800 */
[----:B0-----:R-:W-:Y:S02]  /*0b60*/  @!P2 MOV R5, 0x400 ;  /* 0x000004000005a802 */ /* 0x001fe40000000f00 */
[----:B------:R-:W-:-:S04]  /*0b70*/  @!P2 SHF.R.U32.HI R4, RZ, 0x3, R0 ;  /* 0x00000003ff04a819 */ /* 0x000fc80000011600 */
[----:B------:R-:W-:Y:S02]  /*0b80*/  @!P2 LOP3.LUT R4, R4, 0x7c, RZ, 0xc0, !PT ;  /* 0x0000007c0404a812 */ /* 0x000fe400078ec0ff */
[----:B-1----:R-:W-:-:S04]  /*0b90*/  FSETP.GEU.AND P1, PT, R2, R3, PT ;  /* 0x000000030200720b */ /* 0x002fc80003f2e000 */
[----:B------:R-:W-:Y:S02]  /*0ba0*/  @!P0 FSEL R2, R3, R2, !P1 ;  /* 0x0000000203028208 */ /* 0x000fe40004800000 */
[----:B------:R-:W-:-:S03]  /*0bb0*/  ISETP.GT.AND P0, PT, R8, 0x1b, PT ;  /* 0x0000001b0800780c */ /* 0x000fc60003f04270 */
[----:B------:R-:W0:Y:S01]  /*0bc0*/  SHFL.DOWN PT, R3, R2, 0x4, 0x1f ;  /* 0x08801f0002037f89 */ /* 0x000e2200000e0000 */
[----:B--2---:R-:W-:-:S05]  /*0bd0*/  @!P2 LEA R5, R6, R5, 0x18 ;  /* 0x000000050605a211 */ /* 0x004fca00078ec0ff */
        /* <DEDUP_REMOVED lines=37> */
.L_x_113:
[----:B------:R-:W-:Y:S01]  /*0e30*/  LOP3.LUT R2, R0, 0x3e0, RZ, 0xc0, !PT ;  /* 0x000003e000027812 */ /* 0x000fe200078ec0ff */
[----:B------:R-:W1:Y:S04]  /*0e40*/  S2R R9, SR_LANEID ;  /* 0x0000000000097919 */ /* 0x000e680000000000 */
[----:B0-----:R-:W-:Y:S01]  /*0e50*/  VIADD R4, R2, 0x20 ;  /* 0x0000002002047836 */ /* 0x001fe20000000000 */
[----:B------:R-:W-:-:S04]  /*0e60*/  LOP3.LUT R2, RZ, R2, RZ, 0x33, !PT ;  /* 0x00000002ff027212 */ /* 0x000fc800078e33ff */
[----:B------:R-:W-:Y:S01]  /*0e70*/  ISETP.GT.U32.AND P0, PT, R4, R3, PT ;  /* 0x000000030400720c */ /* 0x000fe20003f04070 */
[----:B------:R-:W-:-:S05]  /*0e80*/  IMAD.IADD R2, R2, 0x1, R3 ;  /* 0x0000000102027824 */ /* 0x000fca00078e0203 */
        /* <DEDUP_REMOVED lines=65> */
.L_x_100:
[----:B------:R-:W0:Y:S01]  /*12a0*/  S2R R0, SR_TID.X ;  /* 0x0000000000007919 */ /* 0x000e220000002100 */
[----:B------:R-:W1:Y:S02]  /*12b0*/  LDCU.64 UR4, c[0x0][0x380] ;  /* 0x00007000ff0477ac */ /* 0x000e640008000a00 */
[----:B-1----:R-:W-:Y:S02]  /*12c0*/  IMAD.U32 R20, RZ, RZ, UR4 ;  /* 0x00000004ff147e24 */ /* 0x002fe4000f8e00ff */
[----:B------:R-:W-:Y:S02]  /*12d0*/  IMAD.U32 R21, RZ, RZ, UR5 ;  /* 0x00000005ff157e24 */ /* 0x000fe4000f8e00ff */
[----:B0-----:R-:W-:-:S04]  /*12e0*/  IMAD.SHL.U32 R2, R0, 0x4, RZ ;  /* 0x0000000400027824 */ /* 0x001fc800078e00ff */
[----:B------:R-:W-:-:S05]  /*12f0*/  IMAD.WIDE.U32 R22, R2, 0x4, R20 ;  /* 0x0000000402167825 */ /* 0x000fca00078e0014 */
[----:B------:R-:W2:Y:S04]  /*1300*/  LDG.E.128.CONSTANT R4, desc[UR6][R22.64] ;  /* 0x0000000616047981 */ /* 0x000ea8000c1e9d00 */
[----:B------:R-:W3:Y:S04]  /*1310*/  LDG.E.128.CONSTANT R8, desc[UR6][R22.64+0x1000] ;  /* 0x0010000616087981 */ /* 0x000ee8000c1e9d00 */
[----:B------:R-:W4:Y:S04]  /*1320*/  LDG.E.128.CONSTANT R12, desc[UR6][R22.64+0x2000] ;  /* 0x00200006160c7981 */ /* 0x000f28000c1e9d00 */
[----:B------:R0:W5:Y:S01]  /*1330*/  LDG.E.128.CONSTANT R16, desc[UR6][R22.64+0x3000] ;  /* 0x0030000616107981 */ /* 0x000162000c1e9d00 */
[----:B------:R-:W-:Y:S01]  /*1340*/  UMOV UR4, 0x1000 ;  /* 0x0000100000047882 */ /* 0x000fe20000000000 */
[----:B0-----:R-:W-:Y:S01]  /*1350*/  VIADD R22, R3, 0xfffff000 ;  /* 0xfffff00003167836 */ /* 0x001fe20000000000 */
        /* <DEDUP_REMOVED lines=33> */
[----:B------:R-:W-:-:S07]  /*1570*/  UMOV UR4, 0x1000 ;  /* 0x0000100000047882 */ /* 0x000fce0000000000 */
[----:B------:R-:W1:Y:S02]  /*1580*/  LDC.64 R20, c[0x0][0x380] ;  /* 0x0000e000ff147b82 */ /* 0x000e640000000a00 */
.L_x_117:
[----:B------:R-:W-:-:S04]  /*1590*/  VIADD R25, R2, UR4 ;  /* 0x0000000402197c36 */ /* 0x000fc80008000000 */
[----:B-1----:R-:W-:-:S05]  /*15a0*/  IMAD.WIDE.U32 R24, R25, 0x4, R20 ;  /* 0x0000000419187825 */ /* 0x002fca00078e0014 */
        /* <DEDUP_REMOVED lines=9> */
[----:B------:R-:W-:Y:S01]  /*1640*/  FSEL R4, R6, R5, !P1 ;  /* 0x0000000506047208 */ /* 0x000fe20004800000 */
[----:B0-----:R-:W-:Y:S01]  /*1650*/  VIADD R5, R3, -UR4 ;  /* 0x8000000403057c36 */ /* 0x001fe20008000000 */
        /* <DEDUP_REMOVED lines=22> */
[----:B------:R-:W-:Y:S02]  /*17c0*/  ISETP.GE.U32.AND P1, PT, R5, 0x1000, PT ;  /* 0x000010000500780c */ /* 0x000fe40003f26070 */
[----:B------:R-:W-:-:S04]  /*17d0*/  FSETP.GEU.AND P0, PT, R4, R17, PT ;  /* 0x000000110400720b */ /* 0x000fc80003f0e000 */
[----:B------:R-:W-:-:S04]  /*17e0*/  FSEL R17, R17, R4, !P0 ;  /* 0x0000000411117208 */ /* 0x000fc80004000000 */
[----:B------:R-:W-:-:S04]  /*17f0*/  FSETP.GEU.AND P0, PT, R17, R19, PT ;  /* 0x000000131100720b */ /* 0x000fc80003f0e000 */
[----:B------:R-:W-:Y:S01]  /*1800*/  FSEL R23, R19, R17, !P0 ;  /* 0x0000001113177208 */ /* 0x000fe20004000000 */
[----:B------:R-:W-:Y:S08]  /*1810*/  @!P1 BRA `(.L_x_116) ;  /* 0x0000000000f09947 */ /* 0x000ff00003800000 */
[----:B------:R-:W-:-:S06]  /*1820*/  UIADD3 UR4, UPT, UPT, UR4, 0x1000, URZ ;  /* 0x0000100004047890 */ /* 0x000fcc000fffe0ff */
[----:B------:R-:W-:-:S13]  /*1830*/  ISETP.LT.U32.AND P0, PT, R22, UR4, PT ;  /* 0x0000000416007c0c */ /* 0x000fda000bf01070 */
[----:B------:R-:W-:Y:S05]  /*1840*/  @!P0 BRA `(.L_x_117) ;  /* 0xfffffffc00508947 */ /* 0x000fea000383ffff */
.L_x_115:
[----:B------:R-:W-:-:S13]  /*1850*/  ISETP.LE.U32.AND P0, PT, R3, UR4, PT ;  /* 0x0000000403007c0c */ /* 0x000fda000bf03070 */
[----:B------:R-:W-:Y:S05]  /*1860*/  @P0 BRA `(.L_x_116) ;  /* 0x0000000000dc0947 */ /* 0x000fea0003800000 */
[----:B------:R-:W-:Y:S01]  /*1870*/  VIADD R5, R3, -UR4 ;  /* 0x8000000403057c36 */ /* 0x000fe20008000000 */
[----:B------:R-:W-:Y:S04]  /*1880*/  BSSY.RECONVERGENT B1, `(.L_x_116) ;  /* 0x0000035000017945 */ /* 0x000fe80003800200 */
[----:B------:R-:W-:-:S13]  /*1890*/  ISETP.GE.AND P0, PT, R0, R5, PT ;  /* 0x000000050000720c */ /* 0x000fda0003f06270 */
[----:B------:R-:W-:Y:S05]  /*18a0*/  @P0 BRA `(.L_x_118) ;  /* 0x0000000000c80947 */ /* 0x000fea0003800000 */
[----:B------:R-:W-:Y:S01]  /*18b0*/  LOP3.LUT R2, RZ, R0, RZ, 0x33, !PT ;  /* 0x00000000ff027212 */ /* 0x000fe200078e33ff */
[----:B------:R-:W-:Y:S01]  /*18c0*/  BSSY.RECONVERGENT B2, `(.L_x_119) ;  /* 0x0000015000027945 */ /* 0x000fe20003800200 */
[----:B------:R-:W-:Y:S02]  /*18d0*/  IMAD.MOV.U32 R4, RZ, RZ, R0 ;  /* 0x000000ffff047224 */ /* 0x000fe400078e0000 */
[----:B------:R-:W-:-:S04]  /*18e0*/  IADD3 R2, PT, PT, R3, -UR4, R2 ;  /* 0x8000000403027c10 */ /* 0x000fc8000fffe002 */
[C---:B------:R-:W-:Y:S02]  /*18f0*/  LOP3.LUT R3, R2.reuse, 0x300, RZ, 0xc0, !PT ;  /* 0x0000030002037812 */ /* 0x040fe400078ec0ff */
[----:B------:R-:W-:Y:S02]  /*1900*/  ISETP.GE.U32.AND P2, PT, R2, 0x300, PT ;  /* 0x000003000200780c */ /* 0x000fe40003f46070 */
[----:B------:R-:W-:-:S13]  /*1910*/  ISETP.NE.AND P0, PT, R3, 0x300, PT ;  /* 0x000003000300780c */ /* 0x000fda0003f05270 */
[----:B------:R-:W-:Y:S05]  /*1920*/  @!P0 BRA `(.L_x_120) ;  /* 0x0000000000388947 */ /* 0x000fea0003800000 */
[----:B------:R-:W-:Y:S01]  /*1930*/  LEA.HI R2, R2, 0x1, RZ, 0x18 ;  /* 0x0000000102027811 */ /* 0x000fe200078fc0ff */
[----:B------:R-:W-:Y:S02]  /*1940*/  VIADD R7, R0, UR4 ;  /* 0x0000000400077c36 */ /* 0x000fe40008000000 */
[----:B------:R-:W-:Y:S01]  /*1950*/  IMAD.MOV.U32 R4, RZ, RZ, R0 ;  /* 0x000000ffff047224 */ /* 0x000fe200078e0000 */
[----:B------:R-:W-:-:S05]  /*1960*/  LOP3.LUT R2, R2, 0x3, RZ, 0xc0, !PT ;  /* 0x0000000302027812 */ /* 0x000fca00078ec0ff */
[----:B------:R-:W-:-:S07]  /*1970*/  IMAD.MOV R6, RZ, RZ, -R2 ;  /* 0x000000ffff067224 */ /* 0x000fce00078e0a02 */
.L_x_121:
        /* <DEDUP_REMOVED lines=9> */
.L_x_120:
[----:B------:R-:W-:Y:S05]  /*1a10*/  BSYNC.RECONVERGENT B2 ;  /* 0x0000000000027941 */ /* 0x000fea0003800200 */
.L_x_119:
[----:B------:R-:W-:Y:S05]  /*1a20*/  @!P2 BRA `(.L_x_118) ;  /* 0x000000000068a947 */ /* 0x000fea0003800000 */
[C---:B------:R-:W-:Y:S02]  /*1a30*/  VIADD R12, R4.reuse, 0x200 ;  /* 0x00000200040c7836 */ /* 0x040fe40000000000 */
[----:B------:R-:W-:-:S07]  /*1a40*/  VIADD R13, R4, UR4 ;  /* 0x00000004040d7c36 */ /* 0x000fce0008000000 */
.L_x_122:
[----:B------:R-:W-:-:S04]  /*1a50*/  IMAD.WIDE.U32 R2, R13, 0x4, R20 ;  /* 0x000000040d027825 */ /* 0x000fc800078e0014 */
[C---:B------:R-:W-:Y:S02]  /*1a60*/  VIADD R7, R13.reuse, 0x100 ;  /* 0x000001000d077836 */ /* 0x040fe40000000000 */
[----:B------:R-:W2:Y:S01]  /*1a70*/  LDG.E.CONSTANT R2, desc[UR6][R2.64] ;  /* 0x0000000602027981 */ /* 0x000ea2000c1e9900 */
[----:B------:R-:W-:Y:S02]  /*1a80*/  VIADD R9, R13, 0x200 ;  /* 0x000002000d097836 */ /* 0x000fe40000000000 */
[----:B------:R-:W-:-:S04]  /*1a90*/  IMAD.WIDE.U32 R6, R7, 0x4, R20 ;  /* 0x0000000407067825 */ /* 0x000fc800078e0014 */
[--C-:B------:R-:W-:Y:S02]  /*1aa0*/  IMAD.WIDE.U32 R8, R9, 0x4, R20.reuse ;  /* 0x0000000409087825 */ /* 0x100fe400078e0014 */
[----:B------:R-:W3:Y:S02]  /*1ab0*/  LDG.E.CONSTANT R6, desc[UR6][R6.64] ;  /* 0x0000000606067981 */ /* 0x000ee4000c1e9900 */
[----:B------:R-:W-:Y:S02]  /*1ac0*/  VIADD R11, R13, 0x300 ;  /* 0x000003000d0b7836 */ /* 0x000fe40000000000 */
[----:B------:R-:W4:Y:S02]  /*1ad0*/  LDG.E.CONSTANT R8, desc[UR6][R8.64] ;  /* 0x0000000608087981 */ /* 0x000f24000c1e9900 */
[----:B------:R-:W-:-:S06]  /*1ae0*/  IMAD.WIDE.U32 R10, R11, 0x4, R20 ;  /* 0x000000040b0a7825 */ /* 0x000fcc00078e0014 */
        /* <DEDUP_REMOVED lines=14> */
.L_x_118:
[----:B------:R-:W-:Y:S05]  /*1bd0*/  BSYNC.RECONVERGENT B1 ;  /* 0x0000000000017941 */ /* 0x000fea0003800200 */
.L_x_116:
        /* <DEDUP_REMOVED lines=54> */
.L_x_99:
        /* <DEDUP_REMOVED lines=12> */
.L_x_125:
[----:B------:R-:W-:Y:S05]  /*2000*/  BSYNC.RECONVERGENT B1 ;  /* 0x0000000000017941 */ /* 0x000fea0003800200 */
.L_x_124:
        /* <DEDUP_REMOVED lines=16> */
.L_x_130:
        /* <DEDUP_REMOVED lines=10> */
.L_x_129:
[----:B------:R-:W-:Y:S05]  /*21b0*/  BSYNC.RECONVERGENT B2 ;  /* 0x0000000000027941 */ /* 0x000fea0003800200 */
.L_x_128:
        /* <DEDUP_REMOVED lines=10> */
.L_x_133:
        /* <DEDUP_REMOVED lines=53> */
.L_x_132:
[----:B------:R-:W-:Y:S05]  /*25b0*/  BSYNC.RECONVERGENT B2 ;  /* 0x0000000000027941 */ /* 0x000fea0003800200 */
.L_x_131:
        /* <DEDUP_REMOVED lines=32> */
.L_x_135:
[----:B------:R-:W-:Y:S05]  /*27c0*/  BSYNC.RECONVERGENT B2 ;  /* 0x0000000000027941 */ /* 0x000fea0003800200 */
.L_x_134:
        /* <DEDUP_REMOVED lines=14> */
.L_x_127:
[----:B------:R-:W-:Y:S05]  /*28b0*/  BSYNC.RECONVERGENT B1 ;  /* 0x0000000000017941 */ /* 0x000fea0003800200 */
.L_x_126:
        /* <DEDUP_REMOVED lines=58> */
.L_x_136:
        /* <DEDUP_REMOVED lines=71> */
.L_x_123:
[----:B------:R-:W0:Y:S01]  /*30d0*/  S2R R11, SR_TID.X ;  /* 0x00000000000b7919 */ /* 0x000e220000002100 */
[----:B------:R-:W1:Y:S02]  /*30e0*/  LDCU.64 UR4, c[0x0][0x380] ;  /* 0x00007000ff0477ac */ /* 0x000e640008000a00 */
[----:B-1----:R-:W-:Y:S02]  /*30f0*/  IMAD.U32 R6, RZ, RZ, UR4 ;  /* 0x00000004ff067e24 */ /* 0x002fe4000f8e00ff */
[----:B------:R-:W-:Y:S02]  /*3100*/  IMAD.U32 R7, RZ, RZ, UR5 ;  /* 0x00000005ff077e24 */ /* 0x000fe4000f8e00ff */
        /* <DEDUP_REMOVED lines=24> */
[----:B------:R-:W-:Y:S01]  /*3290*/  FSEL R15, R15, R10, !P3 ;  /* 0x0000000a0f0f7208 */ /* 0x000fe20005800000 */
[----:B------:R-:W-:Y:S01]  /*32a0*/  IMAD.MOV.U32 R10, RZ, RZ, 0x1000 ;  /* 0x00001000ff0a7424 */ /* 0x000fe200078e00ff */
[----:B------:R-:W-:-:S04]  /*32b0*/  FSETP.GEU.AND P0, PT, R12, R17, PT ;  /* 0x000000110c00720b */ /* 0x000fc80003f0e000 */
[----:B------:R-:W-:Y:S02]  /*32c0*/  FSEL R12, R17, R12, !P0 ;  /* 0x0000000c110c7208 */ /* 0x000fe40004000000 */
[----:B------:R-:W-:Y:S02]  /*32d0*/  FSETP.GEU.AND P0, PT, R0, R9, PT ;  /* 0x000000090000720b */ /* 0x000fe40003f0e000 */
[----:B------:R-:W-:Y:S02]  /*32e0*/  FSETP.GEU.AND P1, PT, R14, R19, PT ;  /* 0x000000130e00720b */ /* 0x000fe40003f2e000 */
[----:B------:R-:W-:Y:S01]  /*32f0*/  FSEL R9, R9, R0, !P0 ;  /* 0x0000000009097208 */ /* 0x000fe20004000000 */
[----:B------:R-:W-:Y:S01]  /*3300*/  VIADD R0, R3, 0xfffff000 ;  /* 0xfffff00003007836 */ /* 0x000fe20000000000 */
        /* <DEDUP_REMOVED lines=15> */
[----:B------:R-:W-:Y:S02]  /*3400*/  ISETP.GE.U32.AND P1, PT, R0, 0x1000, PT ;  /* 0x000010000000780c */ /* 0x000fe40003f26070 */
[----:B------:R-:W-:-:S04]  /*3410*/  FSETP.GEU.AND P0, PT, R8, R23, PT ;  /* 0x000000170800720b */ /* 0x000fc80003f0e000 */
[----:B------:R-:W-:-:S07]  /*3420*/  FSEL R12, R23, R8, !P0 ;  /* 0x00000008170c7208 */ /* 0x000fce0004000000 */
[----:B------:R-:W-:Y:S05]  /*3430*/  @!P1 BRA `(.L_x_137) ;  /* 0x0000000000f49947 */ /* 0x000fea0003800000 */
[----:B------:R-:W0:Y:S01]  /*3440*/  LDC R14, c[0x0][0x390] ;  /* 0x0000e400ff0e7b82 */ /* 0x000e220000000800 */
[----:B------:R-:W-:-:S07]  /*3450*/  IMAD.MOV.U32 R10, RZ, RZ, 0x1000 ;  /* 0x00001000ff0a7424 */ /* 0x000fce00078e00ff */
[----:B------:R-:W1:Y:S02]  /*3460*/  LDC.64 R6, c[0x0][0x380] ;  /* 0x0000e000ff067b82 */ /* 0x000e640000000a00 */
.L_x_139:
[----:B------:R-:W-:-:S04]  /*3470*/  IMAD.WIDE.U32 R2, R10, 0x4, R4 ;  /* 0x000000040a027825 */ /* 0x000fc800078e0004 */
[----:B------:R-:W-:Y:S01]  /*3480*/  IMAD.IADD R9, R11, 0x1, R10 ;  /* 0x000000010b097824 */ /* 0x000fe200078e020a */
[----:B------:R-:W2:Y:S03]  /*3490*/  LDG.E.CONSTANT R15, desc[UR6][R2.64+0x400] ;  /* 0x00040006020f7981 */ /* 0x000ea6000c1e9900 */
[----:B-1----:R-:W-:Y:S01]  /*34a0*/  IMAD.WIDE.U32 R8, R9, 0x4, R6 ;  /* 0x0000000409087825 */ /* 0x002fe200078e0006 */
        /* <DEDUP_REMOVED lines=14> */
[----:B------:R0:W5:Y:S02]  /*3590*/  LDG.E.CONSTANT R27, desc[UR6][R2.64+0x3c00] ;  /* 0x003c0006021b7981 */ /* 0x000164000c1e9900 */
[----:B0-----:R-:W-:-:S04]  /*35a0*/  IMAD.MOV.U32 R3, RZ, RZ, R14 ;  /* 0x000000ffff037224 */ /* 0x001fc800078e000e */
[----:B------:R-:W-:Y:S01]  /*35b0*/  IMAD.IADD R2, R3, 0x1, -R10 ;  /* 0x0000000103027824 */ /* 0x000fe200078e0a0a */
        /* <DEDUP_REMOVED lines=34> */
[----:B------:R-:W-:-:S05]  /*37e0*/  VIADD R10, R10, 0x1000 ;  /* 0x000010000a0a7836 */ /* 0x000fca0000000000 */
[----:B------:R-:W-:-:S13]  /*37f0*/  ISETP.GT.U32.AND P0, PT, R10, R0, PT ;  /* 0x000000000a00720c */ /* 0x000fda0003f04070 */
[----:B------:R-:W-:Y:S05]  /*3800*/  @!P0 BRA `(.L_x_139) ;  /* 0xfffffffc00188947 */ /* 0x000fea000383ffff */
.L_x_137:
[----:B------:R-:W-:-:S13]  /*3810*/  ISETP.GE.U32.AND P0, PT, R10, R3, PT ;  /* 0x000000030a00720c */ /* 0x000fda0003f06070 */
        /* <DEDUP_REMOVED lines=13> */
[----:B------:R-:W-:Y:S01]  /*38f0*/  LEA.HI R2, R2, 0x1, RZ, 0x18 ;  /* 0x0000000102027811 */ /* 0x000fe200078fc0ff */
[----:B------:R-:W-:Y:S02]  /*3900*/  IMAD.IADD R9, R11, 0x1, R10 ;  /* 0x000000010b097824 */ /* 0x000fe400078e020a */
[----:B------:R-:W-:Y:S01]  /*3910*/  IMAD.MOV.U32 R5, RZ, RZ, R11 ;  /* 0x000000ffff057224 */ /* 0x000fe200078e000b */
[----:B------:R-:W-:-:S05]  /*3920*/  LOP3.LUT R2, R2, 0x3, RZ, 0xc0, !PT ;  /* 0x0000000302027812 */ /* 0x000fca00078ec0ff */
[----:B------:R-:W-:-:S07]  /*3930*/  IMAD.MOV R4, RZ, RZ, -R2 ;  /* 0x000000ffff047224 */ /* 0x000fce00078e0a02 */
.L_x_143:
        /* <DEDUP_REMOVED lines=9> */
.L_x_142:
[----:B------:R-:W-:Y:S05]  /*39d0*/  BSYNC.RECONVERGENT B2 ;  /* 0x0000000000027941 */ /* 0x000fea0003800200 */
.L_x_141:
[----:B------:R-:W-:Y:S05]  /*39e0*/  @!P2 BRA `(.L_x_140) ;  /* 0x000000000068a947 */ /* 0x000fea0003800000 */
[C---:B------:R-:W-:Y:S02]  /*39f0*/  IMAD.IADD R13, R5.reuse, 0x1, R10 ;  /* 0x00000001050d7824 */ /* 0x040fe400078e020a */
[----:B------:R-:W-:-:S07]  /*3a00*/  VIADD R10, R5, 0x200 ;  /* 0x00000200050a7836 */ /* 0x000fce0000000000 */
.L_x_144:
        /* <DEDUP_REMOVED lines=24> */
.L_x_140:
[----:B------:R-:W-:Y:S05]  /*3b90*/  BSYNC.RECONVERGENT B1 ;  /* 0x0000000000017941 */ /* 0x000fea0003800200 */
.L_x_138:
        /* <DEDUP_REMOVED lines=54> */
.L_x_114:
[----:B------:R-:W-:Y:S05]  /*3f00*/  BSYNC.RECONVERGENT B0 ;  /* 0x0000000000007941 */ /* 0x000fea0003800200 */
.L_x_98:
[----:B------:R-:W-:Y:S05]  /*3f10*/  @P0 EXIT ;  /* 0x000000000000094d */ /* 0x000fea0003800000 */
[----:B------:R-:W0:Y:S01]  /*3f20*/  LDCU UR4, c[0x0][0x398] ;  /* 0x00007300ff0477ac */ /* 0x000e220008000800 */
[----:B------:R-:W1:Y:S01]  /*3f30*/  LDC.64 R4, c[0x0][0x388] ;  /* 0x0000e200ff047b82 */ /* 0x000e620000000a00 */
[----:B0-----:R-:W-:-:S04]  /*3f40*/  FSETP.GT.AND P0, PT, R2, UR4, PT ;  /* 0x0000000402007c0b */ /* 0x001fc8000bf04000 */
[----:B------:R-:W-:-:S05]  /*3f50*/  FSEL R3, R2, UR4, P0 ;  /* 0x0000000402037c08 */ /* 0x000fca0008000000 */
[----:B-1----:R-:W-:Y:S01]  /*3f60*/  STG.E desc[UR6][R4.64], R3 ;  /* 0x0000000304007986 */ /* 0x002fe2000c101906 */
[----:B------:R-:W-:Y:S05]  /*3f70*/  EXIT ;  /* 0x000000000000794d */ /* 0x000fea0003800000 */
.L_x_145:
        /* <DEDUP_REMOVED lines=16> */
.L_x_155:


//--------------------- .text._ZN3cub18CUB_300001_SM_10006detail11EmptyKernelIvEEvv --------------------------
	.section	.text._ZN3cub18CUB_300001_SM_10006detail11EmptyKernelIvEEvv,"ax",@progbits
	.align	128
        .global         _ZN3cub18CUB_300001_SM_10006detail11EmptyKernelIvEEvv
        .type           _ZN3cub18CUB_300001_SM_10006detail11EmptyKernelIvEEvv,@function
        .size           _ZN3cub18CUB_300001_SM_10006detail11EmptyKernelIvEEvv,(.L_x_156 - _ZN3cub18CUB_300001_SM_10006detail11EmptyKernelIvEEvv)
        .other          _ZN3cub18CUB_300001_SM_10006detail11EmptyKernelIvEEvv,@"STO_CUDA_ENTRY STV_DEFAULT"
_ZN3cub18CUB_300001_SM_10006detail11EmptyKernelIvEEvv:
.text._ZN3cub18CUB_300001_SM_10006detail11EmptyKernelIvEEvv:
[----:B------:R-:W-:Y:S01]  /*0000*/  LDC R1, c[0x0][0x37c] ;  /* 0x0000df00ff017b82 */ /* 0x000fe20000000800 */
[----:B------:R-:W-:Y:S05]  /*0010*/  EXIT ;  /* 0x000000000000794d */ /* 0x000fea0003800000 */
.L_x_146:
        /* <DEDUP_REMOVED lines=14> */
.L_x_156:


//--------------------- .text._Z13processBlocksP11BlockOfGridi --------------------------
	.section	.text._Z13processBlocksP11BlockOfGridi,"ax",@progbits
	.align	128
        .global         _Z13processBlocksP11BlockOfGridi
        .type           _Z13processBlocksP11BlockOfGridi,@function
        .size           _Z13processBlocksP11BlockOfGridi,(.L_x_157 - _Z13processBlocksP11BlockOfGridi)
        .other          _Z13processBlocksP11BlockOfGridi,@"STO_CUDA_ENTRY STV_DEFAULT"
_Z13processBlocksP11BlockOfGridi:
.text._Z13processBlocksP11BlockOfGridi:
[----:B------:R-:W-:Y:S01]  /*0000*/  LDC R1, c[0x0][0x37c] ;  /* 0x0000df00ff017b82 */ /* 0x000fe20000000800 */
[----:B------:R-:W0:Y:S01]  /*0010*/  S2R R5, SR_TID.X ;  /* 0x0000000000057919 */ /* 0x000e220000002100 */
[----:B------:R-:W0:Y:S02]  /*0020*/  LDCU UR4, c[0x0][0x388] ;  /* 0x00007100ff0477ac */ /* 0x000e240008000800 */
[----:B0-----:R-:W-:-:S13]  /*0030*/  ISETP.GE.AND P0, PT, R5, UR4, PT ;  /* 0x0000000405007c0c */ /* 0x001fda000bf06270 */
[----:B------:R-:W-:Y:S05]  /*0040*/  @P0 EXIT ;  /* 0x000000000000094d */ /* 0x000fea0003800000 */
[----:B------:R-:W0:Y:S01]  /*0050*/  LDC.64 R2, c[0x0][0x380] ;  /* 0x0000e000ff027b82 */ /* 0x000e220000000a00 */
[----:B------:R-:W1:Y:S01]  /*0060*/  LDCU.64 UR4, c[0x0][0x358] ;  /* 0x00006b00ff0477ac */ /* 0x000e620008000a00 */
[----:B0-----:R-:W-:-:S05]  /*0070*/  IMAD.WIDE.U32 R2, R5, 0x20, R2 ;  /* 0x0000002005027825 */ /* 0x001fca00078e0002 */
[----:B-1----:R-:W2:Y:S02]  /*0080*/  LDG.E.64 R4, desc[UR4][R2.64] ;  /* 0x0000000402047981 */ /* 0x002ea4000c1e1b00 */
[----:B--2---:R-:W-:-:S13]  /*0090*/  ISETP.GT.AND P0, PT, R5, R4, PT ;  /* 0x000000040500720c */ /* 0x004fda0003f04270 */
[----:B------:R-:W-:Y:S05]  /*00a0*/  @!P0 EXIT ;  /* 0x000000000000894d */ /* 0x000fea0003800000 */
[----:B------:R0:W5:Y:S01]  /*00b0*/  LDG.E.64 R6, desc[UR4][R2.64+0x8] ;  /* 0x0000080402067981 */ /* 0x000162000c1e1b00 */
[----:B------:R-:W-:-:S07]  /*00c0*/  IMAD.MOV.U32 R0, RZ, RZ, RZ ;  /* 0x000000ffff007224 */ /* 0x000fce00078e00ff */
.L_x_151:
[----:B-----5:R-:W-:Y:S01]  /*00d0*/  ISETP.GT.AND P0, PT, R7, R6, PT ;  /* 0x000000060700720c */ /* 0x020fe20003f04270 */
[----:B------:R-:W-:-:S12]  /*00e0*/  BSSY.RECONVERGENT B0, `(.L_x_147) ;  /* 0x0000014000007945 */ /* 0x000fd80003800200 */
[----:B-1----:R-:W-:Y:S05]  /*00f0*/  @!P0 BRA `(.L_x_148) ;  /* 0x0000000000488947 */ /* 0x002fea0003800000 */
[----:B------:R-:W-:Y:S01]  /*0100*/  BSSY.RECONVERGENT B1, `(.L_x_149) ;  /* 0x000000e000017945 */ /* 0x000fe20003800200 */
[----:B------:R-:W-:-:S07]  /*0110*/  IMAD.MOV.U32 R7, RZ, RZ, RZ ;  /* 0x000000ffff077224 */ /* 0x000fce00078e00ff */
.L_x_150:
[----:B------:R-:W2:Y:S04]  /*0120*/  LDG.E R6, desc[UR4][R2.64+0x10] ;  /* 0x0000100402067981 */ /* 0x000ea8000c1e1900 */
[----:B------:R-:W3:Y:S01]  /*0130*/  LDG.E.64 R4, desc[UR4][R2.64+0x18] ;  /* 0x0000180402047981 */ /* 0x000ee2000c1e1b00 */
[----:B--2---:R-:W-:-:S04]  /*0140*/  IMAD R9, R6, R0, R7 ;  /* 0x0000000006097224 */ /* 0x004fc800078e0207 */
[----:B---3--:R-:W-:-:S05]  /*0150*/  IMAD.WIDE R4, R9, 0x4, R4 ;  /* 0x0000000409047825 */ /* 0x008fca00078e0204 */
[----:B------:R-:W2:Y:S02]  /*0160*/  LDG.E R6, desc[UR4][R4.64] ;  /* 0x0000000404067981 */ /* 0x000ea4000c1e1900 */
[----:B--2---:R-:W-:-:S05]  /*0170*/  FADD R9, R6, 2 ;  /* 0x4000000006097421 */ /* 0x004fca0000000000 */
[----:B------:R1:W-:Y:S04]  /*0180*/  STG.E desc[UR4][R4.64], R9 ;  /* 0x0000000904007986 */ /* 0x0003e8000c101904 */
[----:B------:R-:W2:Y:S01]  /*0190*/  LDG.E.64 R10, desc[UR4][R2.64+0x8] ;  /* 0x00000804020a7981 */ /* 0x000ea2000c1e1b00 */
[----:B------:R-:W-:Y:S01]  /*01a0*/  IADD3 R7, PT, PT, R7, 0x1, RZ ;  /* 0x0000000107077810 */ /* 0x000fe20007ffe0ff */
[----:B--2---:R-:W-:-:S05]  /*01b0*/  IMAD.IADD R6, R11, 0x1, -R10 ;  /* 0x000000010b067824 */ /* 0x004fca00078e0a0a */
[----:B------:R-:W-:-:S13]  /*01c0*/  ISETP.GE.AND P0, PT, R7, R6, PT ;  /* 0x000000060700720c */ /* 0x000fda0003f06270 */
[----:B-1----:R-:W-:Y:S05]  /*01d0*/  @!P0 BRA `(.L_x_150) ;  /* 0xfffffffc00d08947 */ /* 0x002fea000383ffff */
[----:B------:R-:W-:Y:S05]  /*01e0*/  BSYNC.RECONVERGENT B1 ;  /* 0x0000000000017941 */ /* 0x000fea0003800200 */
.L_x_149:
[----:B------:R1:W5:Y:S01]  /*01f0*/  LDG.E.64 R4, desc[UR4][R2.64] ;  /* 0x0000000402047981 */ /* 0x000362000c1e1b00 */
[----:B------:R-:W-:Y:S01]  /*0200*/  MOV R6, R10 ;  /* 0x0000000a00067202 */ /* 0x000fe20000000f00 */
[----:B------:R-:W-:-:S07]  /*0210*/  IMAD.MOV.U32 R7, RZ, RZ, R11 ;  /* 0x000000ffff077224 */ /* 0x000fce00078e000b */
.L_x_148:
[----:B------:R-:W-:Y:S05]  /*0220*/  BSYNC.RECONVERGENT B0 ;  /* 0x0000000000007941 */ /* 0x000fea0003800200 */
.L_x_147:
[----:B------:R-:W-:Y:S02]  /*0230*/  IADD3 R0, PT, PT, R0, 0x1, RZ ;  /* 0x0000000100007810 */ /* 0x000fe40007ffe0ff */
[----:B-----5:R-:W-:-:S04]  /*0240*/  IADD3 R9, PT, PT, -R4, R5, RZ ;  /* 0x0000000504097210 */ /* 0x020fc80007ffe1ff */
[----:B------:R-:W-:-:S13]  /*0250*/  ISETP.GE.AND P0, PT, R0, R9, PT ;  /* 0x000000090000720c */ /* 0x000fda0003f06270 */
[----:B------:R-:W-:Y:S05]  /*0260*/  @!P0 BRA `(.L_x_151) ;  /* 0xfffffffc00988947 */ /* 0x000fea000383ffff */
[----:B------:R-:W-:Y:S05]  /*0270*/  EXIT ;  /* 0x000000000000794d */ /* 0x000fea0003800000 */
.L_x_152:
        /* <DEDUP_REMOVED lines=16> */
.L_x_157:


//--------------------- .nv.shared._ZN3cub18CUB_300001_SM_10006detail6reduce28DeviceReduceSingleTileKernelINS2_10policy_hubIfjN4cuda3__47maximumIvEEE10Policy1000EPfSB_iS8_ffNS5_3std3__410__identityEEEvT0_T1_T2_T3_T4_T6_ --------------------------
	.section	.nv.shared._ZN3cub18CUB_300001_SM_10006detail6reduce28DeviceReduceSingleTileKernelINS2_10policy_hubIfjN4cuda3__47maximumIvEEE10Policy1000EPfSB_iS8_ffNS5_3std3__410__identityEEEvT0_T1_T2_T3_T4_T6_,"aw",@nobits
	.sectionflags	@""
	.align	4
.nv.shared._ZN3cub18CUB_300001_SM_10006detail6reduce28DeviceReduceSingleTileKernelINS2_10policy_hubIfjN4cuda3__47maximumIvEEE10Policy1000EPfSB_iS8_ffNS5_3std3__410__identityEEEvT0_T1_T2_T3_T4_T6_:
	.zero		1068


//--------------------- .nv.shared.reserved.0     --------------------------
	.section	.nv.shared.reserved.0,"aw",@nobits
	.weak		__nv_reservedSMEM_offset_0_alias
	.size		__nv_reservedSMEM_offset_0_alias, 0, 64
	.other		__nv_reservedSMEM_offset_0_alias,@"STO_CUDA_RESERVED_SHARED STV_DEFAULT"
__nv_reservedSMEM_offset_0_alias:
	.zero		0
	.zero		64


//--------------------- .nv.global                --------------------------
	.section	.nv.global,"aw",@nobits
.nv.global:
	.type		_ZN34_INTERNAL_3be17885_4_k_cu_aee8352f6thrust24THRUST_300001_SM_1000_NS12placeholders2_5E,@object
	.size		_ZN34_INTERNAL_3be17885_4_k_cu_aee8352f6thrust24THRUST_300001_SM_1000_NS12placeholders2_5E,(_ZN34_INTERNAL_3be17885_4_k_cu_aee8352f4cuda3std3__45__cpo6cbeginE - _ZN34_INTERNAL_3be17885_4_k_cu_aee8352f6thrust24THRUST_300001_SM_1000_NS12placeholders2_5E)
_ZN34_INTERNAL_3be17885_4_k_cu_aee8352f6thrust24THRUST_300001_SM_1000_NS12placeholders2_5E:
	.zero		1
	.type		_ZN34_INTERNAL_3be17885_4_k_cu_aee8352f4cuda3std3__45__cpo6cbeginE,@object
	.size		_ZN34_INTERNAL_3be17885_4_k_cu_aee8352f4cuda3std3__45__cpo6cbeginE,(_ZN34_INTERNAL_3be17885_4_k_cu_aee8352f4cuda3std6ranges3__45__cpo6cbeginE - _ZN34_INTERNAL_3be17885_4_k_cu_aee8352f4cuda3std3__45__cpo6cbeginE)
_ZN34_INTERNAL_3be17885_4_k_cu_aee8352f4cuda3std3__45__cpo6cbeginE:
	.zero		1
	.type		_ZN34_INTERNAL_3be17885_4_k_cu_aee8352f4cuda3std6ranges3__45__cpo6cbeginE,@object
	.size		_ZN34_INTERNAL_3be17885_4_k_cu_aee8352f4cuda3std6ranges3__45__cpo6cbeginE,(_ZN34_INTERNAL_3be17885_4_k_cu_aee8352f4cuda3std3__48in_placeE - _ZN34_INTERNAL_3be17885_4_k_cu_aee8352f4cuda3std6ranges3__45__cpo6cbeginE)
_ZN34_INTERNAL_3be17885_4_k_cu_aee8352f4cuda3std6ranges3__45__cpo6cbeginE:
	.zero		1
	.type		_ZN34_INTERNAL_3be17885_4_k_cu_aee8352f4cuda3std3__48in_placeE,@object
	.size		_ZN34_INTERNAL_3be17885_4_k_cu_aee8352f4cuda3std3__48in_placeE,(_ZN34_INTERNAL_3be17885_4_k_cu_aee8352f4cuda3std6ranges3__45__cpo4sizeE - _ZN34_INTERNAL_3be17885_4_k_cu_aee8352f4cuda3std3__48in_placeE)
_ZN34_INTERNAL_3be17885_4_k_cu_aee8352f4cuda3std3__48in_placeE:
	.zero		1
	.type		_ZN34_INTERNAL_3be17885_4_k_cu_aee8352f4cuda3std6ranges3__45__cpo4sizeE,@object
	.size		_ZN34_INTERNAL_3be17885_4_k_cu_aee8352f4cuda3std6ranges3__45__cpo4sizeE,(_ZN34_INTERNAL_3be17885_4_k_cu_aee8352f6thrust24THRUST_300001_SM_1000_NS12placeholders2_9E - _ZN34_INTERNAL_3be17885_4_k_cu_aee8352f4cuda3std6ranges3__45__cpo4sizeE)
_ZN34_INTERNAL_3be17885_4_k_cu_aee8352f4cuda3std6ranges3__45__cpo4sizeE:
	.zero		1
	.type		_ZN34_INTERNAL_3be17885_4_k_cu_aee8352f6thrust24THRUST_300001_SM_1000_NS12placeholders2_9E,@object
	.size		_ZN34_INTERNAL_3be17885_4_k_cu_aee8352f6thrust24THRUST_300001_SM_1000_NS12placeholders2_9E,(_ZN34_INTERNAL_3be17885_4_k_cu_aee8352f4cuda3std3__45__cpo7crbeginE - _ZN34_INTERNAL_3be17885_4_k_cu_aee8352f6thrust24THRUST_300001_SM_1000_NS12placeholders2_9E)
_ZN34_INTERNAL_3be17885_4_k_cu_aee8352f6thrust24THRUST_300001_SM_1000_NS12placeholders2_9E:
	.zero		1
	.type		_ZN34_INTERNAL_3be17885_4_k_cu_aee8352f4cuda3std3__45__cpo7crbeginE,@object
	.size		_ZN34_INTERNAL_3be17885_4_k_cu_aee8352f4cuda3std3__45__cpo7crbeginE,(_ZN34_INTERNAL_3be17885_4_k_cu_aee8352f4cuda3std6ranges3__45__cpo4nextE - _ZN34_INTERNAL_3be17885_4_k_cu_aee8352f4cuda3std3__45__cpo7crbeginE)
_ZN34_INTERNAL_3be17885_4_k_cu_aee8352f4cuda3std3__45__cpo7crbeginE:
	.zero		1
	.type		_ZN34_INTERNAL_3be17885_4_k_cu_aee8352f4cuda3std6ranges3__45__cpo4nextE,@object
	.size		_ZN34_INTERNAL_3be17885_4_k_cu_aee8352f4cuda3std6ranges3__45__cpo4nextE,(_ZN34_INTERNAL_3be17885_4_k_cu_aee8352f4cuda3std6ranges3__45__cpo4swapE - _ZN34_INTERNAL_3be17885_4_k_cu_aee8352f4cuda3std6ranges3__45__cpo4nextE)
_ZN34_INTERNAL_3be17885_4_k_cu_aee8352f4cuda3std6ranges3__45__cpo4nextE:
	.zero		1
	.type		_ZN34_INTERNAL_3be17885_4_k_cu_aee8352f4cuda3std6ranges3__45__cpo4swapE,@object
	.size		_ZN34_INTERNAL_3be17885_4_k_cu_aee8352f4cuda3std6ranges3__45__cpo4swapE,(_ZN34_INTERNAL_3be17885_4_k_cu_aee8352f6thrust24THRUST_300001_SM_1000_NS12placeholders2_1E - _ZN34_INTERNAL_3be17885_4_k_cu_aee8352f4cuda3std6ranges3__45__cpo4swapE)
_ZN34_INTERNAL_3be17885_4_k_cu_aee8352f4cuda3std6ranges3__45__cpo4swapE:
	.zero		1
	.type		_ZN34_INTERNAL_3be17885_4_k_cu_aee8352f6thrust24THRUST_300001_SM_1000_NS12placeholders2_1E,@object
	.size		_ZN34_INTERNAL_3be17885_4_k_cu_aee8352f6thrust24THRUST_300001_SM_1000_NS12placeholders2_1E,(_ZN34_INTERNAL_3be17885_4_k_cu_aee8352f6thrust24THRUST_300001_SM_1000_NS12placeholders2_3E - _ZN34_INTERNAL_3be17885_4_k_cu_aee8352f6thrust24THRUST_300001_SM_1000_NS12placeholders2_1E)
_ZN34_INTERNAL_3be17885_4_k_cu_aee8352f6thrust24THRUST_300001_SM_1000_NS12placeholders2_1E:
	.zero		1
	.type		_ZN34_INTERNAL_3be17885_4_k_cu_aee8352f6thrust24THRUST_300001_SM_1000_NS12placeholders2_3E,@object
	.size		_ZN34_INTERNAL_3be17885_4_k_cu_aee8352f6thrust24THRUST_300001_SM_1000_NS12placeholders2_3E,(_ZN34_INTERNAL_3be17885_4_k_cu_aee8352f4cuda3std3__45__cpo5beginE - _ZN34_INTERNAL_3be17885_4_k_cu_aee8352f6thrust24THRUST_300001_SM_1000_NS12placeholders2_3E)
_ZN34_INTERNAL_3be17885_4_k_cu_aee8352f6thrust24THRUST_300001_SM_1000_NS12placeholders2_3E:
	.zero		1
	.type		_ZN34_INTERNAL_3be17885_4_k_cu_aee8352f4cuda3std3__45__cpo5beginE,@object
	.size		_ZN34_INTERNAL_3be17885_4_k_cu_aee8352f4cuda3std3__45__cpo5beginE,(_ZN34_INTERNAL_3be17885_4_k_cu_aee8352f4cuda3std6ranges3__45__cpo5beginE - _ZN34_INTERNAL_3be17885_4_k_cu_aee8352f4cuda3std3__45__cpo5beginE)
_ZN34_INTERNAL_3be17885_4_k_cu_aee8352f4cuda3std3__45__cpo5beginE:
	.zero		1
	.type		_ZN34_INTERNAL_3be17885_4_k_cu_aee8352f4cuda3std6ranges3__45__cpo5beginE,@object
	.size		_ZN34_INTERNAL_3be17885_4_k_cu_aee8352f4cuda3std6ranges3__45__cpo5beginE,(_ZN34_INTERNAL_3be17885_4_k_cu_aee8352f4cuda3std3__436_GLOBAL__N__3be17885_4_k_cu_aee8352f6ignoreE - _ZN34_INTERNAL_3be17885_4_k_cu_aee8352f4cuda3std6ranges3__45__cpo5beginE)
_ZN34_INTERNAL_3be17885_4_k_cu_aee8352f4cuda3std6ranges3__45__cpo5beginE:
	.zero		1
	.type		_ZN34_INTERNAL_3be17885_4_k_cu_aee8352f4cuda3std3__436_GLOBAL__N__3be17885_4_k_cu_aee8352f6ignoreE,@object
	.size		_ZN34_INTERNAL_3be17885_4_k_cu_aee8352f4cuda3std3__436_GLOBAL__N__3be17885_4_k_cu_aee8352f6ignoreE,(_ZN34_INTERNAL_3be17885_4_k_cu_aee8352f4cuda3std6ranges3__45__cpo4dataE - _ZN34_INTERNAL_3be17885_4_k_cu_aee8352f4cuda3std3__436_GLOBAL__N__3be17885_4_k_cu_aee8352f6ignoreE)
_ZN34_INTERNAL_3be17885_4_k_cu_aee8352f4cuda3std3__436_GLOBAL__N__3be17885_4_k_cu_aee8352f6ignoreE:
	.zero		1
	.type		_ZN34_INTERNAL_3be17885_4_k_cu_aee8352f4cuda3std6ranges3__45__cpo4dataE,@object
	.size		_ZN34_INTERNAL_3be17885_4_k_cu_aee8352f4cuda3std6ranges3__45__cpo4dataE,(_ZN34_INTERNAL_3be17885_4_k_cu_aee8352f6thrust24THRUST_300001_SM_1000_NS12placeholders2_7E - _ZN34_INTERNAL_3be17885_4_k_cu_aee8352f4cuda3std6ranges3__45__cpo4dataE)
_ZN34_INTERNAL_3be17885_4_k_cu_aee8352f4cuda3std6ranges3__45__cpo4dataE:
	.zero		1
	.type		_ZN34_INTERNAL_3be17885_4_k_cu_aee8352f6thrust24THRUST_300001_SM_1000_NS12placeholders2_7E,@object
	.size		_ZN34_INTERNAL_3be17885_4_k_cu_aee8352f6thrust24THRUST_300001_SM_1000_NS12placeholders2_7E,(_ZN34_INTERNAL_3be17885_4_k_cu_aee8352f4cuda3std3__45__cpo6rbeginE - _ZN34_INTERNAL_3be17885_4_k_cu_aee8352f6thrust24THRUST_300001_SM_1000_NS12placeholders2_7E)
_ZN34_INTERNAL_3be17885_4_k_cu_aee8352f6thrust24THRUST_300001_SM_1000_NS12placeholders2_7E:
	.zero		1
	.type		_ZN34_INTERNAL_3be17885_4_k_cu_aee8352f4cuda3std3__45__cpo6rbeginE,@object
	.size		_ZN34_INTERNAL_3be17885_4_k_cu_aee8352f4cuda3std3__45__cpo6rbeginE,(_ZN34_INTERNAL_3be17885_4_k_cu_aee8352f4cuda3std6ranges3__45__cpo7advanceE - _ZN34_INTERNAL_3be17885_4_k_cu_aee8352f4cuda3std3__45__cpo6rbeginE)
_ZN34_INTERNAL_3be17885_4_k_cu_aee8352f4cuda3std3__45__cpo6rbeginE:
	.zero		1
	.type		_ZN34_INTERNAL_3be17885_4_k_cu_aee8352f4cuda3std6ranges3__45__cpo7advanceE,@object
	.size		_ZN34_INTERNAL_3be17885_4_k_cu_aee8352f4cuda3std6ranges3__45__cpo7advanceE,(_ZN34_INTERNAL_3be17885_4_k_cu_aee8352f4cuda3std3__47nulloptE - _ZN34_INTERNAL_3be17885_4_k_cu_aee8352f4cuda3std6ranges3__45__cpo7advanceE)
_ZN34_INTERNAL_3be17885_4_k_cu_aee8352f4cuda3std6ranges3__45__cpo7advanceE:
	.zero		1
	.type		_ZN34_INTERNAL_3be17885_4_k_cu_aee8352f4cuda3std3__47nulloptE,@object
	.size		_ZN34_INTERNAL_3be17885_4_k_cu_aee8352f4cuda3std3__47nulloptE,(_ZN34_INTERNAL_3be17885_4_k_cu_aee8352f4cuda3std6ranges3__45__cpo8distanceE - _ZN34_INTERNAL_3be17885_4_k_cu_aee8352f4cuda3std3__47nulloptE)
_ZN34_INTERNAL_3be17885_4_k_cu_aee8352f4cuda3std3__47nulloptE:
	.zero		1
	.type		_ZN34_INTERNAL_3be17885_4_k_cu_aee8352f4cuda3std6ranges3__45__cpo8distanceE,@object
	.size		_ZN34_INTERNAL_3be17885_4_k_cu_aee8352f4cuda3std6ranges3__45__cpo8distanceE,(_ZN34_INTERNAL_3be17885_4_k_cu_aee8352f6thrust24THRUST_300001_SM_1000_NS12placeholders2_6E - _ZN34_INTERNAL_3be17885_4_k_cu_aee8352f4cuda3std6ranges3__45__cpo8distanceE)
_ZN34_INTERNAL_3be17885_4_k_cu_aee8352f4cuda3std6ranges3__45__cpo8distanceE:
	.zero		1
	.type		_ZN34_INTERNAL_3be17885_4_k_cu_aee8352f6thrust24THRUST_300001_SM_1000_NS12placeholders2_6E,@object
	.size		_ZN34_INTERNAL_3be17885_4_k_cu_aee8352f6thrust24THRUST_300001_SM_1000_NS12placeholders2_6E,(_ZN34_INTERNAL_3be17885_4_k_cu_aee8352f4cuda3std3__45__cpo4cendE - _ZN34_INTERNAL_3be17885_4_k_cu_aee8352f6thrust24THRUST_300001_SM_1000_NS12placeholders2_6E)
_ZN34_INTERNAL_3be17885_4_k_cu_aee8352f6thrust24THRUST_300001_SM_1000_NS12placeholders2_6E:
	.zero		1
	.type		_ZN34_INTERNAL_3be17885_4_k_cu_aee8352f4cuda3std3__45__cpo4cendE,@object
	.size		_ZN34_INTERNAL_3be17885_4_k_cu_aee8352f4cuda3std3__45__cpo4cendE,(_ZN34_INTERNAL_3be17885_4_k_cu_aee8352f4cuda3std6ranges3__45__cpo4cendE - _ZN34_INTERNAL_3be17885_4_k_cu_aee8352f4cuda3std3__45__cpo4cendE)
_ZN34_INTERNAL_3be17885_4_k_cu_aee8352f4cuda3std3__45__cpo4cendE:
	.zero		1
	.type		_ZN34_INTERNAL_3be17885_4_k_cu_aee8352f4cuda3std6ranges3__45__cpo4cendE,@object
	.size		_ZN34_INTERNAL_3be17885_4_k_cu_aee8352f4cuda3std6ranges3__45__cpo4cendE,(_ZN34_INTERNAL_3be17885_4_k_cu_aee8352f4cuda3std3__420unreachable_sentinelE - _ZN34_INTERNAL_3be17885_4_k_cu_aee8352f4cuda3std6ranges3__45__cpo4cendE)
_ZN34_INTERNAL_3be17885_4_k_cu_aee8352f4cuda3std6ranges3__45__cpo4cendE:
	.zero		1
	.type		_ZN34_INTERNAL_3be17885_4_k_cu_aee8352f4cuda3std3__420unreachable_sentinelE,@object
	.size		_ZN34_INTERNAL_3be17885_4_k_cu_aee8352f4cuda3std3__420unreachable_sentinelE,(_ZN34_INTERNAL_3be17885_4_k_cu_aee8352f4cuda3std6ranges3__45__cpo5ssizeE - _ZN34_INTERNAL_3be17885_4_k_cu_aee8352f4cuda3std3__420unreachable_sentinelE)
_ZN34_INTERNAL_3be17885_4_k_cu_aee8352f4cuda3std3__420unreachable_sentinelE:
	.zero		1
	.type		_ZN34_INTERNAL_3be17885_4_k_cu_aee8352f4cuda3std6ranges3__45__cpo5ssizeE,@object
	.size		_ZN34_INTERNAL_3be17885_4_k_cu_aee8352f4cuda3std6ranges3__45__cpo5ssizeE,(_ZN34_INTERNAL_3be17885_4_k_cu_aee8352f6thrust24THRUST_300001_SM_1000_NS12placeholders3_10E - _ZN34_INTERNAL_3be17885_4_k_cu_aee8352f4cuda3std6ranges3__45__cpo5ssizeE)
_ZN34_INTERNAL_3be17885_4_k_cu_aee8352f4cuda3std6ranges3__45__cpo5ssizeE:
	.zero		1
	.type		_ZN34_INTERNAL_3be17885_4_k_cu_aee8352f6thrust24THRUST_300001_SM_1000_NS12placeholders3_10E,@object
	.size		_ZN34_INTERNAL_3be17885_4_k_cu_aee8352f6thrust24THRUST_300001_SM_1000_NS12placeholders3_10E,(_ZN34_INTERNAL_3be17885_4_k_cu_aee8352f4cuda3std3__45__cpo5crendE - _ZN34_INTERNAL_3be17885_4_k_cu_aee8352f6thrust24THRUST_300001_SM_1000_NS12placeholders3_10E)
_ZN34_INTERNAL_3be17885_4_k_cu_aee8352f6thrust24THRUST_300001_SM_1000_NS12placeholders3_10E:
	.zero		1
	.type		_ZN34_INTERNAL_3be17885_4_k_cu_aee8352f4cuda3std3__45__cpo5crendE,@object
	.size		_ZN34_INTERNAL_3be17885_4_k_cu_aee8352f4cuda3std3__45__cpo5crendE,(_ZN34_INTERNAL_3be17885_4_k_cu_aee8352f4cuda3std6ranges3__45__cpo4prevE - _ZN34_INTERNAL_3be17885_4_k_cu_aee8352f4cuda3std3__45__cpo5crendE)
_ZN34_INTERNAL_3be17885_4_k_cu_aee8352f4cuda3std3__45__cpo5crendE:
	.zero		1
	.type		_ZN34_INTERNAL_3be17885_4_k_cu_aee8352f4cuda3std6ranges3__45__cpo4prevE,@object
	.size		_ZN34_INTERNAL_3be17885_4_k_cu_aee8352f4cuda3std6ranges3__45__cpo4prevE,(_ZN34_INTERNAL_3be17885_4_k_cu_aee8352f4cuda3std6ranges3__45__cpo9iter_moveE - _ZN34_INTERNAL_3be17885_4_k_cu_aee8352f4cuda3std6ranges3__45__cpo4prevE)
_ZN34_INTERNAL_3be17885_4_k_cu_aee8352f4cuda3std6ranges3__45__cpo4prevE:
	.zero		1
	.type		_ZN34_INTERNAL_3be17885_4_k_cu_aee8352f4cuda3std6ranges3__45__cpo9iter_moveE,@object
	.size		_ZN34_INTERNAL_3be17885_4_k_cu_aee8352f4cuda3std6ranges3__45__cpo9iter_moveE,(_ZN34_INTERNAL_3be17885_4_k_cu_aee8352f6thrust24THRUST_300001_SM_1000_NS12placeholders2_2E - _ZN34_INTERNAL_3be17885_4_k_cu_aee8352f4cuda3std6ranges3__45__cpo9iter_moveE)
_ZN34_INTERNAL_3be17885_4_k_cu_aee8352f4cuda3std6ranges3__45__cpo9iter_moveE:
	.zero		1
	.type		_ZN34_INTERNAL_3be17885_4_k_cu_aee8352f6thrust24THRUST_300001_SM_1000_NS12placeholders2_2E,@object
	.size		_ZN34_INTERNAL_3be17885_4_k_cu_aee8352f6thrust24THRUST_300001_SM_1000_NS12placeholders2_2E,(_ZN34_INTERNAL_3be17885_4_k_cu_aee8352f6thrust24THRUST_300001_SM_1000_NS12placeholders2_4E - _ZN34_INTERNAL_3be17885_4_k_cu_aee8352f6thrust24THRUST_300001_SM_1000_NS12placeholders2_2E)
_ZN34_INTERNAL_3be17885_4_k_cu_aee8352f6thrust24THRUST_300001_SM_1000_NS12placeholders2_2E:
	.zero		1
	.type		_ZN34_INTERNAL_3be17885_4_k_cu_aee8352f6thrust24THRUST_300001_SM_1000_NS12placeholders2_4E,@object
	.size		_ZN34_INTERNAL_3be17885_4_k_cu_aee8352f6thrust24THRUST_300001_SM_1000_NS12placeholders2_4E,(_ZN34_INTERNAL_3be17885_4_k_cu_aee8352f4cuda3std3__45__cpo3endE - _ZN34_INTERNAL_3be17885_4_k_cu_aee8352f6thrust24THRUST_300001_SM_1000_NS12placeholders2_4E)
_ZN34_INTERNAL_3be17885_4_k_cu_aee8352f6thrust24THRUST_300001_SM_1000_NS12placeholders2_4E:
	.zero		1
	.type		_ZN34_INTERNAL_3be17885_4_k_cu_aee8352f4cuda3std3__45__cpo3endE,@object
	.size		_ZN34_INTERNAL_3be17885_4_k_cu_aee8352f4cuda3std3__45__cpo3endE,(_ZN34_INTERNAL_3be17885_4_k_cu_aee8352f4cuda3std6ranges3__45__cpo3endE - _ZN34_INTERNAL_3be17885_4_k_cu_aee8352f4cuda3std3__45__cpo3endE)
_ZN34_INTERNAL_3be17885_4_k_cu_aee8352f4cuda3std3__45__cpo3endE:
	.zero		1
	.type		_ZN34_INTERNAL_3be17885_4_k_cu_aee8352f4cuda3std6ranges3__45__cpo3endE,@object
	.size		_ZN34_INTERNAL_3be17885_4_k_cu_aee8352f4cuda3std6ranges3__45__cpo3endE,(_ZN34_INTERNAL_3be17885_4_k_cu_aee8352f4cuda3std3__419piecewise_constructE - _ZN34_INTERNAL_3be17885_4_k_cu_aee8352f4cuda3std6ranges3__45__cpo3endE)
_ZN34_INTERNAL_3be17885_4_k_cu_aee8352f4cuda3std6ranges3__45__cpo3endE:
	.zero		1
	.type		_ZN34_INTERNAL_3be17885_4_k_cu_aee8352f4cuda3std3__419piecewise_constructE,@object
	.size		_ZN34_INTERNAL_3be17885_4_k_cu_aee8352f4cuda3std3__419piecewise_constructE,(_ZN34_INTERNAL_3be17885_4_k_cu_aee8352f4cuda3std6ranges3__45__cpo5cdataE - _ZN34_INTERNAL_3be17885_4_k_cu_aee8352f4cuda3std3__419piecewise_constructE)
_ZN34_INTERNAL_3be17885_4_k_cu_aee8352f4cuda3std3__419piecewise_constructE:
	.zero		1
	.type		_ZN34_INTERNAL_3be17885_4_k_cu_aee8352f4cuda3std6ranges3__45__cpo5cdataE,@object
	.size		_ZN34_INTERNAL_3be17885_4_k_cu_aee8352f4cuda3std6ranges3__45__cpo5cdataE,(_ZN34_INTERNAL_3be17885_4_k_cu_aee8352f6thrust24THRUST_300001_SM_1000_NS12placeholders2_8E - _ZN34_INTERNAL_3be17885_4_k_cu_aee8352f4cuda3std6ranges3__45__cpo5cdataE)
_ZN34_INTERNAL_3be17885_4_k_cu_aee8352f4cuda3std6ranges3__45__cpo5cdataE:
	.zero		1
	.type		_ZN34_INTERNAL_3be17885_4_k_cu_aee8352f6thrust24THRUST_300001_SM_1000_NS12placeholders2_8E,@object
	.size		_ZN34_INTERNAL_3be17885_4_k_cu_aee8352f6thrust24THRUST_300001_SM_1000_NS12placeholders2_8E,(_ZN34_INTERNAL_3be17885_4_k_cu_aee8352f4cuda3std3__45__cpo4rendE - _ZN34_INTERNAL_3be17885_4_k_cu_aee8352f6thrust24THRUST_300001_SM_1000_NS12placeholders2_8E)
_ZN34_INTERNAL_3be17885_4_k_cu_aee8352f6thrust24THRUST_300001_SM_1000_NS12placeholders2_8E:
	.zero		1
	.type		_ZN34_INTERNAL_3be17885_4_k_cu_aee8352f4cuda3std3__45__cpo4rendE,@object
	.size		_ZN34_INTERNAL_3be17885_4_k_cu_aee8352f4cuda3std3__45__cpo4rendE,(_ZN34_INTERNAL_3be17885_4_k_cu_aee8352f4cuda3std6ranges3__45__cpo9iter_swapE - _ZN34_INTERNAL_3be17885_4_k_cu_aee8352f4cuda3std3__45__cpo4rendE)
_ZN34_INTERNAL_3be17885_4_k_cu_aee8352f4cuda3std3__45__cpo4rendE:
	.zero		1
	.type		_ZN34_INTERNAL_3be17885_4_k_cu_aee8352f4cuda3std6ranges3__45__cpo9iter_swapE,@object
	.size		_ZN34_INTERNAL_3be17885_4_k_cu_aee8352f4cuda3std6ranges3__45__cpo9iter_swapE,(_ZN34_INTERNAL_3be17885_4_k_cu_aee8352f4cuda3std3__48unexpectE - _ZN34_INTERNAL_3be17885_4_k_cu_aee8352f4cuda3std6ranges3__45__cpo9iter_swapE)
_ZN34_INTERNAL_3be17885_4_k_cu_aee8352f4cuda3std6ranges3__45__cpo9iter_swapE:
	.zero		1
	.type		_ZN34_INTERNAL_3be17885_4_k_cu_aee8352f4cuda3std3__48unexpectE,@object
	.size		_ZN34_INTERNAL_3be17885_4_k_cu_aee8352f4cuda3std3__48unexpectE,(_ZN34_INTERNAL_3be17885_4_k_cu_aee8352f6thrust24THRUST_300001_SM_1000_NS6system6detail10sequential3seqE - _ZN34_INTERNAL_3be17885_4_k_cu_aee8352f4cuda3std3__48unexpectE)
_ZN34_INTERNAL_3be17885_4_k_cu_aee8352f4cuda3std3__48unexpectE:
	.zero		1
	.type		_ZN34_INTERNAL_3be17885_4_k_cu_aee8352f6thrust24THRUST_300001_SM_1000_NS6system6detail10sequential3seqE,@object
	.size		_ZN34_INTERNAL_3be17885_4_k_cu_aee8352f6thrust24THRUST_300001_SM_1000_NS6system6detail10sequential3seqE,(.L_29 - _ZN34_INTERNAL_3be17885_4_k_cu_aee8352f6thrust24THRUST_300001_SM_1000_NS6system6detail10sequential3seqE)
_ZN34_INTERNAL_3be17885_4_k_cu_aee8352f6thrust24THRUST_300001_SM_1000_NS6system6detail10sequential3seqE:
	.zero		1
.L_29:


//--------------------- .nv.shared._ZN3cub18CUB_300001_SM_10006detail6reduce18DeviceReduceKernelINS2_10policy_hubIfjN4cuda3__47maximumIvEEE10Policy1000EPfjS8_fNS5_3std3__410__identityEEEvT0_PT3_T1_NS0_13GridEvenShareISI_EET2_T4_ --------------------------
	.section	.nv.shared._ZN3cub18CUB_300001_SM_10006detail6reduce18DeviceReduceKernelINS2_10policy_hubIfjN4cuda3__47maximumIvEEE10Policy1000EPfjS8_fNS5_3std3__410__identityEEEvT0_PT3_T1_NS0_13GridEvenShareISI_EET2_T4_,"aw",@nobits
	.sectionflags	@""
	.align	4
.nv.shared._ZN3cub18CUB_300001_SM_10006detail6reduce18DeviceReduceKernelINS2_10policy_hubIfjN4cuda3__47maximumIvEEE10Policy1000EPfjS8_fNS5_3std3__410__identityEEEvT0_PT3_T1_NS0_13GridEvenShareISI_EET2_T4_:
	.zero		1068


//--------------------- .nv.shared._ZN3cub18CUB_300001_SM_10006detail6reduce28DeviceReduceSingleTileKernelINS2_10policy_hubIfjN4cuda3__47maximumIvEEE10Policy1000EPfSB_jS8_ffNS5_3std3__410__identityEEEvT0_T1_T2_T3_T4_T6_ --------------------------
	.section	.nv.shared._ZN3cub18CUB_300001_SM_10006detail6reduce28DeviceReduceSingleTileKernelINS2_10policy_hubIfjN4cuda3__47maximumIvEEE10Policy1000EPfSB_jS8_ffNS5_3std3__410__identityEEEvT0_T1_T2_T3_T4_T6_,"aw",@nobits
	.sectionflags	@""
	.align	4
.nv.shared._ZN3cub18CUB_300001_SM_10006detail6reduce28DeviceReduceSingleTileKernelINS2_10policy_hubIfjN4cuda3__47maximumIvEEE10Policy1000EPfSB_jS8_ffNS5_3std3__410__identityEEEvT0_T1_T2_T3_T4_T6_:
	.zero		1068


//--------------------- .nv.constant0._ZN3cub18CUB_300001_SM_10006detail6reduce28DeviceReduceSingleTileKernelINS2_10policy_hubIfjN4cuda3__47maximumIvEEE10Policy1000EPfSB_iS8_ffNS5_3std3__410__identityEEEvT0_T1_T2_T3_T4_T6_ --------------------------
	.section	.nv.constant0._ZN3cub18CUB_300001_SM_10006detail6reduce28DeviceReduceSingleTileKernelINS2_10policy_hubIfjN4cuda3__47maximumIvEEE10Policy1000EPfSB_iS8_ffNS5_3std3__410__identityEEEvT0_T1_T2_T3_T4_T6_,"a",@progbits
	.sectionflags	@""
	.align	4
.nv.constant0._ZN3cub18CUB_300001_SM_10006detail6reduce28DeviceReduceSingleTileKernelINS2_10policy_hubIfjN4cuda3__47maximumIvEEE10Policy1000EPfSB_iS8_ffNS5_3std3__410__identityEEEvT0_T1_T2_T3_T4_T6_:
	.zero		925


//--------------------- .nv.constant0._ZN3cub18CUB_300001_SM_10006detail6reduce18DeviceReduceKernelINS2_10policy_hubIfjN4cuda3__47maximumIvEEE10Policy1000EPfjS8_fNS5_3std3__410__identityEEEvT0_PT3_T1_NS0_13GridEvenShareISI_EET2_T4_ --------------------------
	.section	.nv.constant0._ZN3cub18CUB_300001_SM_10006detail6reduce18DeviceReduceKernelINS2_10policy_hubIfjN4cuda3__47maximumIvEEE10Policy1000EPfjS8_fNS5_3std3__410__identityEEEvT0_PT3_T1_NS0_13GridEvenShareISI_EET2_T4_,"a",@progbits
	.sectionflags	@""
	.align	4
.nv.constant0._ZN3cub18CUB_300001_SM_10006detail6reduce18DeviceReduceKernelINS2_10policy_hubIfjN4cuda3__47maximumIvEEE10Policy1000EPfjS8_fNS5_3std3__410__identityEEEvT0_PT3_T1_NS0_13GridEvenShareISI_EET2_T4_:
	.zero		958


//--------------------- .nv.constant0._ZN3cub18CUB_300001_SM_10006detail6reduce28DeviceReduceSingleTileKernelINS2_10policy_hubIfjN4cuda3__47maximumIvEEE10Policy1000EPfSB_jS8_ffNS5_3std3__410__identityEEEvT0_T1_T2_T3_T4_T6_ --------------------------
	.section	.nv.constant0._ZN3cub18CUB_300001_SM_10006detail6reduce28DeviceReduceSingleTileKernelINS2_10policy_hubIfjN4cuda3__47maximumIvEEE10Policy1000EPfSB_jS8_ffNS5_3std3__410__identityEEEvT0_T1_T2_T3_T4_T6_,"a",@progbits
	.sectionflags	@""
	.align	4
.nv.constant0._ZN3cub18CUB_300001_SM_10006detail6reduce28DeviceReduceSingleTileKernelINS2_10policy_hubIfjN4cuda3__47maximumIvEEE10Policy1000EPfSB_jS8_ffNS5_3std3__410__identityEEEvT0_T1_T2_T3_T4_T6_:
	.zero		925


//--------------------- .nv.constant0._ZN3cub18CUB_300001_SM_10006detail11EmptyKernelIvEEvv --------------------------
	.section	.nv.constant0._ZN3cub18CUB_300001_SM_10006detail11EmptyKernelIvEEvv,"a",@progbits
	.sectionflags	@""
	.align	4
.nv.constant0._ZN3cub18CUB_300001_SM_10006detail11EmptyKernelIvEEvv:
	.zero		896


//--------------------- .nv.constant0._Z13processBlocksP11BlockOfGridi --------------------------
	.section	.nv.constant0._Z13processBlocksP11BlockOfGridi,"a",@progbits
	.sectionflags	@""
	.align	4
.nv.constant0._Z13processBlocksP11BlockOfGridi:
	.zero		908


//--------------------- SYMBOLS --------------------------

	.type		.nv.reservedSmem.offset0,@object
	.size		.nv.reservedSmem.offset0,0x4
	.type		.nv.reservedSmem.cap,@object
	.size		.nv.reservedSmem.cap,0x4
